	.headerflags	@"EF_CUDA_TEXMODE_UNIFIED EF_CUDA_64BIT_ADDRESS EF_CUDA_ACCELERATORS EF_CUDA_SM90 EF_CUDA_VIRTUAL_SM(EF_CUDA_SM90)"
	.elftype	@"ET_EXEC"


//--------------------- .nv.info                  --------------------------
	.section	.nv.info,"",@"SHT_CUDA_INFO"
	.align	4


	//----- nvinfo : EIATTR_REGCOUNT
	.align		4
        /*0000*/ 	.byte	0x04, 0x2f
        /*0002*/ 	.short	(.L_3 - .L_2)
	.align		4
.L_2:
        /*0004*/ 	.word	index@(triton_poi_fused_cat_32)
        /*0008*/ 	.word	0x00000048


	//----- nvinfo : EIATTR_MIN_STACK_SIZE
	.align		4
.L_3:
        /*000c*/ 	.byte	0x04, 0x12
        /*000e*/ 	.short	(.L_5 - .L_4)
	.align		4
.L_4:
        /*0010*/ 	.word	index@(triton_poi_fused_cat_32)
        /*0014*/ 	.word	0x00000000


	//----- nvinfo : EIATTR_FRAME_SIZE
	.align		4
.L_5:
        /*0018*/ 	.byte	0x04, 0x11
        /*001a*/ 	.short	(.L_7 - .L_6)
	.align		4
.L_6:
        /*001c*/ 	.word	index@(triton_poi_fused_cat_32)
        /*0020*/ 	.word	0x00000000


	//----- nvinfo : EIATTR_MIN_STACK_SIZE
	.align		4
.L_7:
        /*0024*/ 	.byte	0x04, 0x12
        /*0026*/ 	.short	(.L_9 - .L_8)
	.align		4
.L_8:
        /*0028*/ 	.word	index@(triton_poi_fused_cat_32)
        /*002c*/ 	.word	0x00000000
.L_9:


//--------------------- .nv.info.triton_poi_fused_cat_32 --------------------------
	.section	.nv.info.triton_poi_fused_cat_32,"",@"SHT_CUDA_INFO"
	.sectionflags	@""
	.align	4


	//----- nvinfo : EIATTR_CUDA_API_VERSION
	.align		4
        /*0000*/ 	.byte	0x04, 0x37
        /*0002*/ 	.short	(.L_11 - .L_10)
.L_10:
        /*0004*/ 	.word	0x0000007c


	//----- nvinfo : EIATTR_KPARAM_INFO
	.align		4
.L_11:
        /*0008*/ 	.byte	0x04, 0x17
        /*000a*/ 	.short	(.L_13 - .L_12)
.L_12:
        /*000c*/ 	.word	0x00000000
        /*0010*/ 	.short	0x0010
        /*0012*/ 	.short	0x0080
        /*0014*/ 	.byte	0x00, 0xf0, 0x11, 0x00


	//----- nvinfo : EIATTR_KPARAM_INFO
	.align		4
.L_13:
        /*0018*/ 	.byte	0x04, 0x17
        /*001a*/ 	.short	(.L_15 - .L_14)
.L_14:
        /*001c*/ 	.word	0x00000000
        /*0020*/ 	.short	0x000f
        /*0022*/ 	.short	0x0078
        /*0024*/ 	.byte	0x00, 0xf4, 0x21, 0x00


	//----- nvinfo : EIATTR_KPARAM_INFO
	.align		4
.L_15:
        /*0028*/ 	.byte	0x04, 0x17
        /*002a*/ 	.short	(.L_17 - .L_16)
.L_16:
        /*002c*/ 	.word	0x00000000
        /*0030*/ 	.short	0x000e
        /*0032*/ 	.short	0x0070
        /*0034*/ 	.byte	0x00, 0xf4, 0x21, 0x00


	//----- nvinfo : EIATTR_KPARAM_INFO
	.align		4
.L_17:
        /*0038*/ 	.byte	0x04, 0x17
        /*003a*/ 	.short	(.L_19 - .L_18)
.L_18:
        /*003c*/ 	.word	0x00000000
        /*0040*/ 	.short	0x000d
        /*0042*/ 	.short	0x0068
        /*0044*/ 	.byte	0x00, 0xf4, 0x21, 0x00


	//----- nvinfo : EIATTR_KPARAM_INFO
	.align		4
.L_19:
        /*0048*/ 	.byte	0x04, 0x17
        /*004a*/ 	.short	(.L_21 - .L_20)
.L_20:
        /*004c*/ 	.word	0x00000000
        /*0050*/ 	.short	0x000c
        /*0052*/ 	.short	0x0060
        /*0054*/ 	.byte	0x00, 0xf4, 0x21, 0x00


	//----- nvinfo : EIATTR_KPARAM_INFO
	.align		4
.L_21:
        /*0058*/ 	.byte	0x04, 0x17
        /*005a*/ 	.short	(.L_23 - .L_22)
.L_22:
        /*005c*/ 	.word	0x00000000
        /*0060*/ 	.short	0x000b
        /*0062*/ 	.short	0x0058
        /*0064*/ 	.byte	0x00, 0xf4, 0x21, 0x00


	//----- nvinfo : EIATTR_KPARAM_INFO
	.align		4
.L_23:
        /*0068*/ 	.byte	0x04, 0x17
        /*006a*/ 	.short	(.L_25 - .L_24)
.L_24:
        /*006c*/ 	.word	0x00000000
        /*0070*/ 	.short	0x000a
        /*0072*/ 	.short	0x0050
        /*0074*/ 	.byte	0x00, 0xf4, 0x21, 0x00


	//----- nvinfo : EIATTR_KPARAM_INFO
	.align		4
.L_25:
        /*0078*/ 	.byte	0x04, 0x17
        /*007a*/ 	.short	(.L_27 - .L_26)
.L_26:
        /*007c*/ 	.word	0x00000000
        /*0080*/ 	.short	0x0009
        /*0082*/ 	.short	0x0048
        /*0084*/ 	.byte	0x00, 0xf4, 0x21, 0x00


	//----- nvinfo : EIATTR_KPARAM_INFO
	.align		4
.L_27:
        /*0088*/ 	.byte	0x04, 0x17
        /*008a*/ 	.short	(.L_29 - .L_28)
.L_28:
        /*008c*/ 	.word	0x00000000
        /*0090*/ 	.short	0x0008
        /*0092*/ 	.short	0x0040
        /*0094*/ 	.byte	0x00, 0xf4, 0x21, 0x00


	//----- nvinfo : EIATTR_KPARAM_INFO
	.align		4
.L_29:
        /*0098*/ 	.byte	0x04, 0x17
        /*009a*/ 	.short	(.L_31 - .L_30)
.L_30:
        /*009c*/ 	.word	0x00000000
        /*00a0*/ 	.short	0x0007
        /*00a2*/ 	.short	0x0038
        /*00a4*/ 	.byte	0x00, 0xf4, 0x21, 0x00


	//----- nvinfo : EIATTR_KPARAM_INFO
	.align		4
.L_31:
        /*00a8*/ 	.byte	0x04, 0x17
        /*00aa*/ 	.short	(.L_33 - .L_32)
.L_32:
        /*00ac*/ 	.word	0x00000000
        /*00b0*/ 	.short	0x0006
        /*00b2*/ 	.short	0x0030
        /*00b4*/ 	.byte	0x00, 0xf4, 0x21, 0x00


	//----- nvinfo : EIATTR_KPARAM_INFO
	.align		4
.L_33:
        /*00b8*/ 	.byte	0x04, 0x17
        /*00ba*/ 	.short	(.L_35 - .L_34)
.L_34:
        /*00bc*/ 	.word	0x00000000
        /*00c0*/ 	.short	0x0005
        /*00c2*/ 	.short	0x0028
        /*00c4*/ 	.byte	0x00, 0xf4, 0x21, 0x00


	//----- nvinfo : EIATTR_KPARAM_INFO
	.align		4
.L_35:
        /*00c8*/ 	.byte	0x04, 0x17
        /*00ca*/ 	.short	(.L_37 - .L_36)
.L_36:
        /*00cc*/ 	.word	0x00000000
        /*00d0*/ 	.short	0x0004
        /*00d2*/ 	.short	0x0020
        /*00d4*/ 	.byte	0x00, 0xf4, 0x21, 0x00


	//----- nvinfo : EIATTR_KPARAM_INFO
	.align		4
.L_37:
        /*00d8*/ 	.byte	0x04, 0x17
        /*00da*/ 	.short	(.L_39 - .L_38)
.L_38:
        /*00dc*/ 	.word	0x00000000
        /*00e0*/ 	.short	0x0003
        /*00e2*/ 	.short	0x0018
        /*00e4*/ 	.byte	0x00, 0xf4, 0x21, 0x00


	//----- nvinfo : EIATTR_KPARAM_INFO
	.align		4
.L_39:
        /*00e8*/ 	.byte	0x04, 0x17
        /*00ea*/ 	.short	(.L_41 - .L_40)
.L_40:
        /*00ec*/ 	.word	0x00000000
        /*00f0*/ 	.short	0x0002
        /*00f2*/ 	.short	0x0010
        /*00f4*/ 	.byte	0x00, 0xf4, 0x21, 0x00


	//----- nvinfo : EIATTR_KPARAM_INFO
	.align		4
.L_41:
        /*00f8*/ 	.byte	0x04, 0x17
        /*00fa*/ 	.short	(.L_43 - .L_42)
.L_42:
        /*00fc*/ 	.word	0x00000000
        /*0100*/ 	.short	0x0001
        /*0102*/ 	.short	0x0008
        /*0104*/ 	.byte	0x00, 0xf4, 0x21, 0x00


	//----- nvinfo : EIATTR_KPARAM_INFO
	.align		4
.L_43:
        /*0108*/ 	.byte	0x04, 0x17
        /*010a*/ 	.short	(.L_45 - .L_44)
.L_44:
        /*010c*/ 	.word	0x00000000
        /*0110*/ 	.short	0x0000
        /*0112*/ 	.short	0x0000
        /*0114*/ 	.byte	0x00, 0xf4, 0x21, 0x00


	//----- nvinfo : EIATTR_SPARSE_MMA_MASK
	.align		4
.L_45:
        /*0118*/ 	.byte	0x03, 0x50
        /*011a*/ 	.short	0x0000


	//----- nvinfo : EIATTR_MAXREG_COUNT
	.align		4
        /*011c*/ 	.byte	0x03, 0x1b
        /*011e*/ 	.short	0x00ff


	//----- nvinfo : EIATTR_EXIT_INSTR_OFFSETS
	.align		4
        /*0120*/ 	.byte	0x04, 0x1c
        /*0122*/ 	.short	(.L_47 - .L_46)


	//   ....[0]....
.L_46:
        /*0124*/ 	.word	0x00002af0


	//   ....[1]....
        /*0128*/ 	.word	0x00002b10


	//----- nvinfo : EIATTR_REQNTID
	.align		4
.L_47:
        /*012c*/ 	.byte	0x04, 0x10
        /*012e*/ 	.short	(.L_49 - .L_48)
.L_48:
        /*0130*/ 	.word	0x00000080
        /*0134*/ 	.word	0x00000001
        /*0138*/ 	.word	0x00000001


	//----- nvinfo : EIATTR_CBANK_PARAM_SIZE
	.align		4
.L_49:
        /*013c*/ 	.byte	0x03, 0x19
        /*013e*/ 	.short	0x0084


	//----- nvinfo : EIATTR_PARAM_CBANK
	.align		4
        /*0140*/ 	.byte	0x04, 0x0a
        /*0142*/ 	.short	(.L_51 - .L_50)
	.align		4
.L_50:
        /*0144*/ 	.word	index@(.nv.constant0.triton_poi_fused_cat_32)
        /*0148*/ 	.short	0x0210
        /*014a*/ 	.short	0x0084


	//----- nvinfo : EIATTR_SW_WAR
	.align		4
.L_51:
        /*014c*/ 	.byte	0x04, 0x36
        /*014e*/ 	.short	(.L_53 - .L_52)
.L_52:
        /*0150*/ 	.word	0x00000008
.L_53:


//--------------------- .nv.callgraph             --------------------------
	.section	.nv.callgraph,"",@"SHT_CUDA_CALLGRAPH"
	.align	4
	.sectionentsize	8
	.align		4
        /*0000*/ 	.word	0x00000000
	.align		4
        /*0004*/ 	.word	0xffffffff
	.align		4
        /*0008*/ 	.word	0x00000000
	.align		4
        /*000c*/ 	.word	0xfffffffe
	.align		4
        /*0010*/ 	.word	0x00000000
	.align		4
        /*0014*/ 	.word	0xfffffffd
	.align		4
        /*0018*/ 	.word	0x00000000
	.align		4
        /*001c*/ 	.word	0xfffffffc


//--------------------- .nv.constant4             --------------------------
	.section	.nv.constant4,"a",@progbits
	.align	8
	.align		8
.nv.constant4:
        /*0000*/ 	.dword	_$_str
	.align		8
        /*0008*/ 	.dword	_$_str_$_2


//--------------------- .text.triton_poi_fused_cat_32 --------------------------
	.section	.text.triton_poi_fused_cat_32,"ax",@progbits
	.align	128
        .global         triton_poi_fused_cat_32
        .type           triton_poi_fused_cat_32,@function
        .size           triton_poi_fused_cat_32,(.L_x_1 - triton_poi_fused_cat_32)
        .other          triton_poi_fused_cat_32,@"STO_CUDA_ENTRY STV_DEFAULT"
triton_poi_fused_cat_32:
.text.triton_poi_fused_cat_32:
[----:B------:R-:W0:Y:S01]  /*0000*/  LDC R1, c[0x0][0x28] ;  /* 0x00000a00ff017b82 */ /* 0x000e220000000800 */
[----:B------:R-:W1:Y:S07]  /*0010*/  S2R R0, SR_TID.X ;  /* 0x0000000000007919 */ /* 0x000e6e0000002100 */
[----:B------:R-:W2:Y:S01]  /*0020*/  LDC.64 R54, c[0x0][0x248] ;  /* 0x00009200ff367b82 */ /* 0x000ea20000000a00 */
[----:B------:R-:W-:Y:S02]  /*0030*/  CS2R R28, SRZ ;  /* 0x00000000001c7805 */ /* 0x000fe4000001ff00 */
[----:B------:R-:W-:Y:S01]  /*0040*/  CS2R R30, SRZ ;  /* 0x00000000001e7805 */ /* 0x000fe2000001ff00 */
[----:B------:R-:W3:Y:S01]  /*0050*/  S2R R3, SR_CTAID.X ;  /* 0x0000000000037919 */ /* 0x000ee20000002500 */
[----:B------:R-:W-:Y:S01]  /*0060*/  ULDC.64 UR4, c[0x0][0x208] ;  /* 0x0000820000047ab9 */ /* 0x000fe20000000a00 */
[----:B------:R-:W-:-:S02]  /*0070*/  ULDC.64 UR6, c[0x0][0x238] ;  /* 0x00008e0000067ab9 */ /* 0x000fc40000000a00 */
[----:B------:R-:W4:Y:S08]  /*0080*/  LDC.64 R42, c[0x0][0x240] ;  /* 0x00009000ff2a7b82 */ /* 0x000f300000000a00 */
[----:B------:R-:W5:Y:S08]  /*0090*/  LDC.64 R40, c[0x0][0x250] ;  /* 0x00009400ff287b82 */ /* 0x000f700000000a00 */
[----:B------:R-:W4:Y:S01]  /*00a0*/  LDC.64 R50, c[0x0][0x258] ;  /* 0x00009600ff327b82 */ /* 0x000f220000000a00 */
[----:B-1----:R-:W-:Y:S01]  /*00b0*/  IMAD.SHL.U32 R0, R0, 0x4, RZ ;  /* 0x0000000400007824 */ /* 0x002fe200078e00ff */
[----:B------:R-:W-:-:S02]  /*00c0*/  CS2R R20, SRZ ;  /* 0x0000000000147805 */ /* 0x000fc4000001ff00 */
[----:B------:R-:W-:Y:S02]  /*00d0*/  CS2R R22, SRZ ;  /* 0x0000000000167805 */ /* 0x000fe4000001ff00 */
[----:B------:R-:W-:Y:S02]  /*00e0*/  CS2R R24, SRZ ;  /* 0x0000000000187805 */ /* 0x000fe4000001ff00 */
[----:B------:R-:W-:Y:S02]  /*00f0*/  CS2R R26, SRZ ;  /* 0x00000000001a7805 */ /* 0x000fe4000001ff00 */
[----:B------:R-:W-:Y:S02]  /*0100*/  LOP3.LUT R0, R0, 0x1fc, RZ, 0xc0, !PT ;  /* 0x000001fc00007812 */ /* 0x000fe400078ec0ff */
[----:B------:R-:W-:Y:S02]  /*0110*/  CS2R R8, SRZ ;  /* 0x0000000000087805 */ /* 0x000fe4000001ff00 */
[----:B------:R-:W-:-:S02]  /*0120*/  CS2R R10, SRZ ;  /* 0x00000000000a7805 */ /* 0x000fc4000001ff00 */
[----:B------:R-:W-:Y:S02]  /*0130*/  CS2R R12, SRZ ;  /* 0x00000000000c7805 */ /* 0x000fe4000001ff00 */
[----:B------:R-:W-:Y:S01]  /*0140*/  CS2R R14, SRZ ;  /* 0x00000000000e7805 */ /* 0x000fe2000001ff00 */
[----:B---3--:R-:W-:Y:S01]  /*0150*/  IMAD R7, R3, 0x400, R0 ;  /* 0x0000040003077824 */ /* 0x008fe200078e0200 */
[----:B------:R-:W1:Y:S03]  /*0160*/  LDC.64 R32, c[0x0][0x220] ;  /* 0x00008800ff207b82 */ /* 0x000e660000000a00 */
[----:B------:R-:W-:Y:S01]  /*0170*/  VIADD R4, R7, 0x200 ;  /* 0x0000020007047836 */ /* 0x000fe20000000000 */
[----:B------:R-:W-:-:S04]  /*0180*/  SHF.R.S32.HI R60, RZ, 0x1f, R7 ;  /* 0x0000001fff3c7819 */ /* 0x000fc80000011407 */
[----:B------:R-:W-:Y:S02]  /*0190*/  LEA.HI R60, R60, R7, RZ, 0x7 ;  /* 0x000000073c3c7211 */ /* 0x000fe400078f38ff */
[----:B------:R-:W-:Y:S02]  /*01a0*/  CS2R R36, SRZ ;  /* 0x0000000000247805 */ /* 0x000fe4000001ff00 */
[----:B------:R-:W-:Y:S02]  /*01b0*/  CS2R R38, SRZ ;  /* 0x0000000000267805 */ /* 0x000fe4000001ff00 */
[----:B------:R-:W-:Y:S02]  /*01c0*/  CS2R R16, SRZ ;  /* 0x0000000000107805 */ /* 0x000fe4000001ff00 */
[----:B------:R-:W-:Y:S02]  /*01d0*/  LOP3.LUT R52, R60, 0xffffff80, RZ, 0xc0, !PT ;  /* 0xffffff803c347812 */ /* 0x000fe400078ec0ff */
[----:B------:R-:W-:Y:S01]  /*01e0*/  CS2R R18, SRZ ;  /* 0x0000000000127805 */ /* 0x000fe2000001ff00 */
[----:B------:R-:W-:Y:S01]  /*01f0*/  IMAD.MOV.U32 R59, RZ, RZ, 0x3e800000 ;  /* 0x3e800000ff3b7424 */ /* 0x000fe200078e00ff */
[----:B------:R-:W-:Y:S01]  /*0200*/  CS2R R34, SRZ ;  /* 0x0000000000227805 */ /* 0x000fe2000001ff00 */
[----:B------:R-:W3:Y:S01]  /*0210*/  LDC.64 R62, c[0x0][0x218] ;  /* 0x00008600ff3e7b82 */ /* 0x000ee20000000a00 */
[----:B------:R-:W-:-:S04]  /*0220*/  IMAD.IADD R52, R7, 0x1, -R52 ;  /* 0x0000000107347824 */ /* 0x000fc800078e0a34 */
[C---:B--2---:R-:W-:Y:S01]  /*0230*/  IMAD.WIDE R54, R52.reuse, 0x4, R54 ;  /* 0x0000000434367825 */ /* 0x044fe200078e0236 */
[----:B------:R-:W-:-:S04]  /*0240*/  LOP3.LUT R0, R52, 0xffffffe0, RZ, 0xc0, !PT ;  /* 0xffffffe034007812 */ /* 0x000fc800078ec0ff */
[----:B------:R-:W-:-:S04]  /*0250*/  ISETP.NE.AND P2, PT, R0, 0x20, PT ;  /* 0x000000200000780c */ /* 0x000fc80003f45270 */
[----:B------:R-:W-:-:S13]  /*0260*/  ISETP.LT.AND P3, PT, R4, 0x1d1200, !P2 ;  /* 0x001d12000400780c */ /* 0x000fda0005761270 */
[----:B------:R-:W2:Y:S01]  /*0270*/  @P3 LDG.E.EL.128 R28, desc[UR4][R54.64+-0x80] ;  /* 0xffff8004361c3981 */ /* 0x000ea2000c2e1d00 */
[----:B------:R-:W-:Y:S01]  /*0280*/  SHF.R.S32.HI R3, RZ, 0x15, R3 ;  /* 0x00000015ff037819 */ /* 0x000fe20000011403 */
[----:B----4-:R-:W-:Y:S01]  /*0290*/  IMAD.WIDE R42, R52, 0x4, R42 ;  /* 0x00000004342a7825 */ /* 0x010fe200078e022a */
[----:B------:R-:W-:Y:S02]  /*02a0*/  SHF.R.S32.HI R58, RZ, 0x1f, R52 ;  /* 0x0000001fff3a7819 */ /* 0x000fe40000011434 */
[----:B------:R-:W-:Y:S02]  /*02b0*/  SGXT R3, R3, 0x1 ;  /* 0x000000010303781a */ /* 0x000fe40000000200 */
[----:B------:R-:W4:Y:S02]  /*02c0*/  @P3 LDG.E.EL.128 R24, desc[UR4][R42.64+-0x80] ;  /* 0xffff80042a183981 */ /* 0x000f24000c2e1d00 */
[----:B------:R-:W-:-:S04]  /*02d0*/  LEA.HI R3, R3, R4, RZ, 0x7 ;  /* 0x0000000403037211 */ /* 0x000fc800078f38ff */
[----:B------:R-:W-:-:S05]  /*02e0*/  SHF.R.S32.HI R57, RZ, 0x7, R3 ;  /* 0x00000007ff397819 */ /* 0x000fca0000011403 */
[----:B------:R-:W-:-:S05]  /*02f0*/  IMAD.SHL.U32 R45, R57, 0x20, RZ ;  /* 0x00000020392d7824 */ /* 0x000fca00078e00ff */
[----:B------:R-:W-:-:S04]  /*0300*/  IADD3 R0, P0, R52, R45, RZ ;  /* 0x0000002d34007210 */ /* 0x000fc80007f1e0ff */
[----:B------:R-:W-:Y:S02]  /*0310*/  LEA.HI.X.SX32 R3, R45, R58, 0x1, P0 ;  /* 0x0000003a2d037211 */ /* 0x000fe400000f0eff */
[----:B------:R-:W-:-:S04]  /*0320*/  LEA R2, P0, R0, UR6, 0x2 ;  /* 0x0000000600027c11 */ /* 0x000fc8000f8010ff */
[----:B------:R-:W-:-:S05]  /*0330*/  LEA.HI.X R3, R0, UR7, R3, 0x2, P0 ;  /* 0x0000000700037c11 */ /* 0x000fca00080f1403 */
[----:B------:R-:W3:Y:S01]  /*0340*/  @P3 LDG.E.EL.128 R20, desc[UR4][R2.64+-0x80] ;  /* 0xffff800402143981 */ /* 0x000ee2000c2e1d00 */
[----:B-----5:R-:W-:-:S04]  /*0350*/  IMAD.WIDE R40, R52, 0x4, R40 ;  /* 0x0000000434287825 */ /* 0x020fc800078e0228 */
[C---:B0-----:R-:W-:Y:S01]  /*0360*/  IMAD.WIDE R50, R52.reuse, 0x4, R50 ;  /* 0x0000000434327825 */ /* 0x041fe200078e0232 */
[----:B------:R-:W5:Y:S04]  /*0370*/  @P3 LDG.E.EL.128 R8, desc[UR4][R40.64+-0x80] ;  /* 0xffff800428083981 */ /* 0x000f68000c2e1d00 */
[----:B------:R-:W3:Y:S01]  /*0380*/  @P3 LDG.E.EL.128 R12, desc[UR4][R50.64+-0x80] ;  /* 0xffff8004320c3981 */ /* 0x000ee2000c2e1d00 */
[----:B------:R-:W-:-:S04]  /*0390*/  ISETP.GE.AND P0, PT, R52, 0x20, PT ;  /* 0x000000203400780c */ /* 0x000fc80003f06270 */
[----:B------:R-:W-:Y:S01]  /*03a0*/  ISETP.LT.AND P6, PT, R7, 0x1d1200, !P0 ;  /* 0x001d12000700780c */ /* 0x000fe200047c1270 */
[----:B-1----:R-:W-:-:S12]  /*03b0*/  IMAD.WIDE R32, R52, 0x4, R32 ;  /* 0x0000000434207825 */ /* 0x002fd800078e0220 */
[----:B------:R-:W3:Y:S01]  /*03c0*/  @P6 LDG.E.EL.128 R36, desc[UR4][R32.64] ;  /* 0x0000000420246981 */ /* 0x000ee2000c2e1d00 */
[----:B------:R-:W-:-:S13]  /*03d0*/  ISETP.LT.AND P5, PT, R4, 0x1d1200, !P0 ;  /* 0x001d12000400780c */ /* 0x000fda00047a1270 */
[----:B------:R0:W3:Y:S02]  /*03e0*/  @P5 LDG.E.EL.128 R16, desc[UR4][R32.64] ;  /* 0x0000000420105981 */ /* 0x0000e4000c2e1d00 */
[----:B0-----:R-:W-:Y:S02]  /*03f0*/  CS2R R32, SRZ ;  /* 0x0000000000207805 */ /* 0x001fe4000001ff00 */
[----:B------:R-:W-:-:S05]  /*0400*/  SHF.R.S32.HI R60, RZ, 0x7, R60 ;  /* 0x00000007ff3c7819 */ /* 0x000fca000001143c */
[----:B------:R-:W-:Y:S01]  /*0410*/  IMAD.SHL.U32 R49, R60, 0x20, RZ ;  /* 0x000000203c317824 */ /* 0x000fe200078e00ff */
[----:B--2---:R-:W-:-:S05]  /*0420*/  SEL R28, R28, RZ, P3 ;  /* 0x000000ff1c1c7207 */ /* 0x004fca0001800000 */
[----:B------:R-:W-:Y:S01]  /*0430*/  FADD R28, R28, 9.9999997473787516356e-06 ;  /* 0x3727c5ac1c1c7421 */ /* 0x000fe20000000000 */
[----:B------:R-:W-:-:S05]  /*0440*/  SEL R29, R29, RZ, P3 ;  /* 0x000000ff1d1d7207 */ /* 0x000fca0001800000 */
[----:B------:R-:W0:Y:S01]  /*0450*/  MUFU.SQRT R28, R28 ;  /* 0x0000001c001c7308 */ /* 0x000e220000002000 */
[----:B------:R-:W-:Y:S01]  /*0460*/  FADD R29, R29, 9.9999997473787516356e-06 ;  /* 0x3727c5ac1d1d7421 */ /* 0x000fe20000000000 */
[----:B------:R-:W-:-:S06]  /*0470*/  SEL R30, R30, RZ, P3 ;  /* 0x000000ff1e1e7207 */ /* 0x000fcc0001800000 */
[----:B------:R-:W1:Y:S01]  /*0480*/  MUFU.SQRT R29, R29 ;  /* 0x0000001d001d7308 */ /* 0x000e620000002000 */
[----:B0-----:R-:W-:Y:S01]  /*0490*/  FSETP.GT.AND P1, PT, R28, 8.50705917302346158658e+37, PT ;  /* 0x7e8000001c00780b */ /* 0x001fe20003f24000 */
[----:B------:R-:W-:Y:S01]  /*04a0*/  FADD R30, R30, 9.9999997473787516356e-06 ;  /* 0x3727c5ac1e1e7421 */ /* 0x000fe20000000000 */
[----:B------:R-:W-:Y:S02]  /*04b0*/  FSETP.GEU.AND P4, PT, R28, 1.175494350822287508e-38, PT ;  /* 0x008000001c00780b */ /* 0x000fe40003f8e000 */
[----:B------:R-:W-:-:S03]  /*04c0*/  FSEL R3, R59, 1, P1 ;  /* 0x3f8000003b037808 */ /* 0x000fc60000800000 */
[----:B------:R-:W0:Y:S01]  /*04d0*/  MUFU.SQRT R30, R30 ;  /* 0x0000001e001e7308 */ /* 0x000e220000002000 */
[----:B------:R-:W-:-:S05]  /*04e0*/  SEL R31, R31, RZ, P3 ;  /* 0x000000ff1f1f7207 */ /* 0x000fca0001800000 */
[----:B------:R-:W-:Y:S01]  /*04f0*/  @P1 FMUL R28, R28, 0.25 ;  /* 0x3e8000001c1c1820 */ /* 0x000fe20000400000 */
[----:B-1----:R-:W-:Y:S01]  /*0500*/  FSETP.GT.AND P1, PT, R29, 8.50705917302346158658e+37, PT ;  /* 0x7e8000001d00780b */ /* 0x002fe20003f24000 */
[----:B------:R-:W-:Y:S01]  /*0510*/  FADD R31, R31, 9.9999997473787516356e-06 ;  /* 0x3727c5ac1f1f7421 */ /* 0x000fe20000000000 */
[----:B------:R-:W-:Y:S01]  /*0520*/  @!P4 FMUL R3, R3, 16777216 ;  /* 0x4b8000000303c820 */ /* 0x000fe20000400000 */
[----:B------:R-:W-:Y:S01]  /*0530*/  @!P4 FMUL R28, R28, 16777216 ;  /* 0x4b8000001c1cc820 */ /* 0x000fe20000400000 */
[----:B------:R-:W-:Y:S02]  /*0540*/  FSETP.GEU.AND P4, PT, R29, 1.175494350822287508e-38, PT ;  /* 0x008000001d00780b */ /* 0x000fe40003f8e000 */
[----:B------:R-:W-:Y:S01]  /*0550*/  FSEL R44, R59, 1, P1 ;  /* 0x3f8000003b2c7808 */ /* 0x000fe20000800000 */
[----:B------:R-:W1:Y:S06]  /*0560*/  MUFU.SQRT R31, R31 ;  /* 0x0000001f001f7308 */ /* 0x000e6c0000002000 */
[----:B------:R-:W-:Y:S01]  /*0570*/  @P1 FMUL R29, R29, 0.25 ;  /* 0x3e8000001d1d1820 */ /* 0x000fe20000400000 */
[----:B0-----:R-:W-:-:S03]  /*0580*/  FSETP.GT.AND P1, PT, R30, 8.50705917302346158658e+37, PT ;  /* 0x7e8000001e00780b */ /* 0x001fc60003f24000 */
[----:B------:R-:W-:Y:S01]  /*0590*/  @!P4 FMUL R29, R29, 16777216 ;  /* 0x4b8000001d1dc820 */ /* 0x000fe20000400000 */
[----:B------:R-:W-:Y:S01]  /*05a0*/  @!P4 FMUL R44, R44, 16777216 ;  /* 0x4b8000002c2cc820 */ /* 0x000fe20000400000 */
[----:B------:R-:W-:Y:S02]  /*05b0*/  FSETP.GEU.AND P4, PT, R30, 1.175494350822287508e-38, PT ;  /* 0x008000001e00780b */ /* 0x000fe40003f8e000 */
[----:B------:R-:W-:-:S06]  /*05c0*/  FSEL R5, R59, 1, P1 ;  /* 0x3f8000003b057808 */ /* 0x000fcc0000800000 */
[----:B------:R-:W-:Y:S01]  /*05d0*/  @P1 FMUL R30, R30, 0.25 ;  /* 0x3e8000001e1e1820 */ /* 0x000fe20000400000 */
[----:B-1----:R-:W-:-:S04]  /*05e0*/  FSETP.GT.AND P1, PT, R31, 8.50705917302346158658e+37, PT ;  /* 0x7e8000001f00780b */ /* 0x002fc80003f24000 */
[----:B------:R-:W-:Y:S01]  /*05f0*/  @!P4 FMUL R30, R30, 16777216 ;  /* 0x4b8000001e1ec820 */ /* 0x000fe20000400000 */
[----:B------:R-:W-:Y:S01]  /*0600*/  @!P4 FMUL R5, R5, 16777216 ;  /* 0x4b8000000505c820 */ /* 0x000fe20000400000 */
[----:B------:R-:W-:Y:S02]  /*0610*/  FSETP.GEU.AND P4, PT, R31, 1.175494350822287508e-38, PT ;  /* 0x008000001f00780b */ /* 0x000fe40003f8e000 */
[----:B------:R-:W-:-:S05]  /*0620*/  FSEL R0, R59, 1, P1 ;  /* 0x3f8000003b007808 */ /* 0x000fca0000800000 */
[----:B------:R-:W-:Y:S01]  /*0630*/  @P1 FMUL R31, R31, 0.25 ;  /* 0x3e8000001f1f1820 */ /* 0x000fe20000400000 */
[----:B------:R-:W-:-:S13]  /*0640*/  ISETP.LT.AND P1, PT, R7, 0x1d1200, !P2 ;  /* 0x001d12000700780c */ /* 0x000fda0005721270 */
[----:B------:R0:W2:Y:S01]  /*0650*/  @P1 LDG.E.EL.128 R32, desc[UR4][R54.64+-0x80] ;  /* 0xffff800436201981 */ /* 0x0000a2000c2e1d00 */
[----:B------:R-:W1:Y:S01]  /*0660*/  MUFU.RCP R30, R30 ;  /* 0x0000001e001e7308 */ /* 0x000e620000001000 */
[----:B------:R-:W-:-:S07]  /*0670*/  @!P4 FMUL R31, R31, 16777216 ;  /* 0x4b8000001f1fc820 */ /* 0x000fce0000400000 */
[----:B------:R1:W1:Y:S08]  /*0680*/  MUFU.RCP R6, R28 ;  /* 0x0000001c00067308 */ /* 0x0002700000001000 */
[----:B------:R-:W5:Y:S01]  /*0690*/  MUFU.RCP R29, R29 ;  /* 0x0000001d001d7308 */ /* 0x000f620000001000 */
[----:B------:R-:W-:Y:S01]  /*06a0*/  @!P4 FMUL R0, R0, 16777216 ;  /* 0x4b8000000000c820 */ /* 0x000fe20000400000 */
[----:B----4-:R-:W-:Y:S01]  /*06b0*/  SEL R26, R26, RZ, P3 ;  /* 0x000000ff1a1a7207 */ /* 0x010fe20001800000 */
[----:B0-----:R-:W0:Y:S05]  /*06c0*/  LDC.64 R54, c[0x0][0x210] ;  /* 0x00008400ff367b82 */ /* 0x001e2a0000000a00 */
[----:B------:R-:W4:Y:S01]  /*06d0*/  MUFU.RCP R31, R31 ;  /* 0x0000001f001f7308 */ /* 0x000f220000001000 */
[----:B-1----:R-:W-:Y:S01]  /*06e0*/  FMUL R28, R30, R5 ;  /* 0x000000051e1c7220 */ /* 0x002fe20000400000 */
[----:B------:R-:W-:Y:S01]  /*06f0*/  IADD3 R47, P4, R52, R49, RZ ;  /* 0x00000031342f7210 */ /* 0x000fe20007f9e0ff */
[----:B------:R-:W-:Y:S01]  /*0700*/  FMUL R6, R6, R3 ;  /* 0x0000000306067220 */ /* 0x000fe20000400000 */
[----:B---3--:R-:W-:-:S02]  /*0710*/  SEL R5, R20, RZ, P3 ;  /* 0x000000ff14057207 */ /* 0x008fc40001800000 */
[----:B------:R-:W-:Y:S02]  /*0720*/  SEL R20, R21, RZ, P3 ;  /* 0x000000ff15147207 */ /* 0x000fe40001800000 */
[----:B------:R-:W-:Y:S02]  /*0730*/  SEL R3, R22, RZ, P3 ;  /* 0x000000ff16037207 */ /* 0x000fe40001800000 */
[----:B------:R-:W-:Y:S02]  /*0740*/  SEL R25, R25, RZ, P3 ;  /* 0x000000ff19197207 */ /* 0x000fe40001800000 */
[----:B------:R-:W-:Y:S02]  /*0750*/  SEL R23, R23, RZ, P3 ;  /* 0x000000ff17177207 */ /* 0x000fe40001800000 */
[----:B------:R-:W-:Y:S02]  /*0760*/  SEL R22, R27, RZ, P3 ;  /* 0x000000ff1b167207 */ /* 0x000fe40001800000 */
[----:B------:R-:W-:-:S02]  /*0770*/  LEA.HI.X.SX32 R48, R49, R58, 0x1, P4 ;  /* 0x0000003a31307211 */ /* 0x000fc400020f0eff */
[----:B------:R-:W-:Y:S01]  /*0780*/  SEL R24, R24, RZ, P3 ;  /* 0x000000ff18187207 */ /* 0x000fe20001800000 */
[----:B-----5:R-:W-:Y:S01]  /*0790*/  FMUL R29, R29, R44 ;  /* 0x0000002c1d1d7220 */ /* 0x020fe20000400000 */
[----:B------:R-:W-:Y:S01]  /*07a0*/  LEA R46, P4, R47, UR6, 0x2 ;  /* 0x000000062f2e7c11 */ /* 0x000fe2000f8810ff */
[----:B------:R-:W-:Y:S01]  /*07b0*/  FADD R3, R3, -R26 ;  /* 0x8000001a03037221 */ /* 0x000fe20000000000 */
[----:B------:R-:W-:Y:S01]  /*07c0*/  FADD R20, R20, -R25 ;  /* 0x8000001914147221 */ /* 0x000fe20000000000 */
[----:B----4-:R-:W-:Y:S01]  /*07d0*/  FMUL R31, R31, R0 ;  /* 0x000000001f1f7220 */ /* 0x010fe20000400000 */
[----:B------:R-:W-:Y:S01]  /*07e0*/  FADD R0, R23, -R22 ;  /* 0x8000001617007221 */ /* 0x000fe20000000000 */
[----:B------:R-:W-:Y:S01]  /*07f0*/  LEA.HI.X R47, R47, UR7, R48, 0x2, P4 ;  /* 0x000000072f2f7c11 */ /* 0x000fe2000a0f1430 */
[----:B------:R-:W-:Y:S01]  /*0800*/  FADD R21, R5, -R24 ;  /* 0x8000001805157221 */ /* 0x000fe20000000000 */
[----:B------:R-:W-:Y:S01]  /*0810*/  FMUL R5, R28, R3 ;  /* 0x000000031c057220 */ /* 0x000fe20000400000 */
[----:B------:R-:W-:Y:S01]  /*0820*/  FMUL R48, R29, R20 ;  /* 0x000000141d307220 */ /* 0x000fe20000400000 */
[----:B------:R-:W-:Y:S01]  /*0830*/  SEL R3, R11, RZ, P3 ;  /* 0x000000ff0b037207 */ /* 0x000fe20001800000 */
[----:B------:R-:W-:Y:S01]  /*0840*/  FMUL R0, R31, R0 ;  /* 0x000000001f007220 */ /* 0x000fe20000400000 */
[----:B------:R-:W-:-:S02]  /*0850*/  SEL R20, R15, RZ, P3 ;  /* 0x000000ff0f147207 */ /* 0x000fc40001800000 */
[----:B------:R-:W-:Y:S01]  /*0860*/  SEL R61, R8, RZ, P3 ;  /* 0x000000ff083d7207 */ /* 0x000fe20001800000 */
[----:B------:R-:W-:Y:S01]  /*0870*/  FMUL R6, R6, R21 ;  /* 0x0000001506067220 */ /* 0x000fe20000400000 */
[----:B------:R-:W-:Y:S01]  /*0880*/  SEL R10, R10, RZ, P3 ;  /* 0x000000ff0a0a7207 */ /* 0x000fe20001800000 */
[----:B------:R-:W-:Y:S01]  /*0890*/  FFMA R3, R3, R0, R20 ;  /* 0x0000000003037223 */ /* 0x000fe20000000014 */
[----:B------:R-:W-:Y:S02]  /*08a0*/  SEL R11, R14, RZ, P3 ;  /* 0x000000ff0e0b7207 */ /* 0x000fe40001800000 */
[----:B------:R-:W-:Y:S02]  /*08b0*/  CS2R R28, SRZ ;  /* 0x00000000001c7805 */ /* 0x000fe4000001ff00 */
[----:B------:R-:W-:Y:S02]  /*08c0*/  SEL R9, R9, RZ, P3 ;  /* 0x000000ff09097207 */ /* 0x000fe40001800000 */
[----:B------:R-:W-:-:S02]  /*08d0*/  CS2R R30, SRZ ;  /* 0x00000000001e7805 */ /* 0x000fc4000001ff00 */
[----:B------:R-:W-:Y:S02]  /*08e0*/  SEL R8, R13, RZ, P3 ;  /* 0x000000ff0d087207 */ /* 0x000fe40001800000 */
[----:B------:R-:W-:Y:S02]  /*08f0*/  CS2R R20, SRZ ;  /* 0x0000000000147805 */ /* 0x000fe4000001ff00 */
[----:B------:R-:W-:Y:S01]  /*0900*/  CS2R R22, SRZ ;  /* 0x0000000000167805 */ /* 0x000fe2000001ff00 */
[----:B------:R-:W-:Y:S01]  /*0910*/  FFMA R5, R10, R5, R11 ;  /* 0x000000050a057223 */ /* 0x000fe2000000000b */
[----:B------:R-:W-:Y:S02]  /*0920*/  CS2R R24, SRZ ;  /* 0x0000000000187805 */ /* 0x000fe4000001ff00 */
[----:B------:R-:W-:Y:S01]  /*0930*/  CS2R R26, SRZ ;  /* 0x00000000001a7805 */ /* 0x000fe2000001ff00 */
[----:B------:R-:W-:Y:S01]  /*0940*/  FFMA R0, R9, R48, R8 ;  /* 0x0000003009007223 */ /* 0x000fe20000000008 */
[----:B------:R-:W-:-:S02]  /*0950*/  CS2R R8, SRZ ;  /* 0x0000000000087805 */ /* 0x000fc4000001ff00 */
[----:B------:R-:W-:Y:S01]  /*0960*/  CS2R R10, SRZ ;  /* 0x00000000000a7805 */ /* 0x000fe2000001ff00 */
[----:B------:R-:W3:Y:S01]  /*0970*/  @P1 LDG.E.EL.128 R28, desc[UR4][R42.64+-0x80] ;  /* 0xffff80042a1c1981 */ /* 0x000ee2000c2e1d00 */
[----:B------:R-:W-:Y:S01]  /*0980*/  IMAD.IADD R45, R52, 0x1, R45 ;  /* 0x00000001342d7824 */ /* 0x000fe200078e022d */
[----:B------:R-:W-:Y:S01]  /*0990*/  SEL R44, R12, RZ, P3 ;  /* 0x000000ff0c2c7207 */ /* 0x000fe20001800000 */
[----:B------:R-:W-:Y:S01]  /*09a0*/  IMAD.WIDE R62, R52, 0x4, R62 ;  /* 0x00000004343e7825 */ /* 0x000fe200078e023e */
[----:B------:R0:W4:Y:S01]  /*09b0*/  @P1 LDG.E.EL.128 R20, desc[UR4][R46.64+-0x80] ;  /* 0xffff80042e141981 */ /* 0x000122000c2e1d00 */
[----:B------:R-:W-:Y:S01]  /*09c0*/  SEL R36, R36, RZ, P6 ;  /* 0x000000ff24247207 */ /* 0x000fe20003000000 */
[----:B------:R-:W-:Y:S02]  /*09d0*/  ULDC.64 UR6, c[0x0][0x260] ;  /* 0x0000980000067ab9 */ /* 0x000fe40000000a00 */
[----:B------:R1:W5:Y:S04]  /*09e0*/  @P1 LDG.E.EL.128 R24, desc[UR4][R40.64+-0x80] ;  /* 0xffff800428181981 */ /* 0x000368000c2e1d00 */
[----:B------:R-:W3:Y:S01]  /*09f0*/  @P1 LDG.E.EL.128 R8, desc[UR4][R50.64+-0x80] ;  /* 0xffff800432081981 */ /* 0x000ee2000c2e1d00 */
[----:B------:R-:W-:-:S02]  /*0a00*/  CS2R R12, SRZ ;  /* 0x00000000000c7805 */ /* 0x000fc4000001ff00 */
[----:B------:R-:W-:Y:S01]  /*0a10*/  CS2R R14, SRZ ;  /* 0x00000000000e7805 */ /* 0x000fe2000001ff00 */
[----:B0-----:R-:W-:-:S04]  /*0a20*/  IMAD.WIDE R46, R45, 0x4, R54 ;  /* 0x000000042d2e7825 */ /* 0x001fc800078e0236 */
[----:B------:R-:W-:Y:S01]  /*0a30*/  FFMA R6, R61, R6, R44 ;  /* 0x000000063d067223 */ /* 0x000fe2000000002c */
[----:B------:R-:W-:Y:S01]  /*0a40*/  CS2R R44, SRZ ;  /* 0x00000000002c7805 */ /* 0x000fe2000001ff00 */
[----:B------:R0:W3:Y:S01]  /*0a50*/  @P5 LDG.E.EL.128 R12, desc[UR4][R46.64] ;  /* 0x000000042e0c5981 */ /* 0x0000e2000c2e1d00 */
[----:B-1----:R-:W-:Y:S02]  /*0a60*/  CS2R R40, SRZ ;  /* 0x0000000000287805 */ /* 0x002fe4000001ff00 */
[----:B------:R-:W-:Y:S01]  /*0a70*/  CS2R R42, SRZ ;  /* 0x00000000002a7805 */ /* 0x000fe2000001ff00 */
[----:B------:R-:W-:Y:S01]  /*0a80*/  IMAD.IADD R49, R52, 0x1, R49 ;  /* 0x0000000134317824 */ /* 0x000fe200078e0231 */
[----:B0-----:R-:W-:-:S04]  /*0a90*/  CS2R R46, SRZ ;  /* 0x00000000002e7805 */ /* 0x001fc8000001ff00 */
[----:B------:R-:W3:Y:S04]  /*0aa0*/  @P6 LDG.E.EL.128 R40, desc[UR4][R62.64] ;  /* 0x000000043e286981 */ /* 0x000ee8000c2e1d00 */
[----:B------:R0:W3:Y:S01]  /*0ab0*/  @P5 LDG.E.EL.128 R44, desc[UR4][R62.64] ;  /* 0x000000043e2c5981 */ /* 0x0000e2000c2e1d00 */
[----:B------:R-:W-:Y:S01]  /*0ac0*/  IMAD.WIDE R54, R49, 0x4, R54 ;  /* 0x0000000431367825 */ /* 0x000fe200078e0236 */
[----:B------:R-:W-:Y:S02]  /*0ad0*/  CS2R R48, SRZ ;  /* 0x0000000000307805 */ /* 0x000fe4000001ff00 */
[----:B------:R-:W-:-:S06]  /*0ae0*/  CS2R R50, SRZ ;  /* 0x0000000000327805 */ /* 0x000fcc000001ff00 */
[----:B------:R1:W5:Y:S01]  /*0af0*/  @P6 LDG.E.EL.128 R48, desc[UR4][R54.64] ;  /* 0x0000000436306981 */ /* 0x000362000c2e1d00 */
[----:B------:R-:W-:Y:S01]  /*0b00*/  FADD R56, R36, 9.9999997473787516356e-06 ;  /* 0x3727c5ac24387421 */ /* 0x000fe20000000000 */
[----:B------:R-:W-:-:S05]  /*0b10*/  SEL R36, R37, RZ, P6 ;  /* 0x000000ff25247207 */ /* 0x000fca0003000000 */
[----:B------:R-:W0:Y:S01]  /*0b20*/  MUFU.SQRT R56, R56 ;  /* 0x0000003800387308 */ /* 0x000e220000002000 */
[----:B------:R-:W-:-:S07]  /*0b30*/  FADD R36, R36, 9.9999997473787516356e-06 ;  /* 0x3727c5ac24247421 */ /* 0x000fce0000000000 */
[----:B------:R-:W1:Y:S01]  /*0b40*/  MUFU.SQRT R61, R36 ;  /* 0x00000024003d7308 */ /* 0x000e620000002000 */
[C---:B0-----:R-:W-:Y:S02]  /*0b50*/  FSETP.GT.AND P4, PT, R56.reuse, 8.50705917302346158658e+37, PT ;  /* 0x7e8000003800780b */ /* 0x041fe40003f84000 */
[----:B------:R-:W-:Y:S02]  /*0b60*/  FSETP.GEU.AND P3, PT, R56, 1.175494350822287508e-38, PT ;  /* 0x008000003800780b */ /* 0x000fe40003f6e000 */
[----:B------:R-:W-:Y:S02]  /*0b70*/  SEL R37, R38, RZ, P6 ;  /* 0x000000ff26257207 */ /* 0x000fe40003000000 */
[----:B------:R-:W-:-:S03]  /*0b80*/  FSEL R63, R59, 1, P4 ;  /* 0x3f8000003b3f7808 */ /* 0x000fc60002000000 */
[----:B------:R-:W-:-:S04]  /*0b90*/  FADD R37, R37, 9.9999997473787516356e-06 ;  /* 0x3727c5ac25257421 */ /* 0x000fc80000000000 */
[----:B------:R-:W-:Y:S01]  /*0ba0*/  @P4 FMUL R56, R56, 0.25 ;  /* 0x3e80000038384820 */ /* 0x000fe20000400000 */
[----:B-1----:R-:W-:Y:S01]  /*0bb0*/  FSETP.GT.AND P4, PT, R61, 8.50705917302346158658e+37, PT ;  /* 0x7e8000003d00780b */ /* 0x002fe20003f84000 */
[----:B------:R-:W-:Y:S02]  /*0bc0*/  @!P3 FMUL R63, R63, 16777216 ;  /* 0x4b8000003f3fb820 */ /* 0x000fe40000400000 */
[----:B------:R-:W-:Y:S01]  /*0bd0*/  @!P3 FMUL R56, R56, 16777216 ;  /* 0x4b8000003838b820 */ /* 0x000fe20000400000 */
[----:B------:R-:W-:Y:S01]  /*0be0*/  FSETP.GEU.AND P3, PT, R61, 1.175494350822287508e-38, PT ;  /* 0x008000003d00780b */ /* 0x000fe20003f6e000 */
[----:B------:R-:W0:Y:S01]  /*0bf0*/  MUFU.SQRT R37, R37 ;  /* 0x0000002500257308 */ /* 0x000e220000002000 */
[----:B------:R-:W-:-:S07]  /*0c00*/  SEL R38, R39, RZ, P6 ;  /* 0x000000ff27267207 */ /* 0x000fce0003000000 */
[----:B------:R-:W-:Y:S01]  /*0c10*/  @P4 FMUL R61, R61, 0.25 ;  /* 0x3e8000003d3d4820 */ /* 0x000fe20000400000 */
[----:B------:R-:W-:-:S03]  /*0c20*/  FADD R38, R38, 9.9999997473787516356e-06 ;  /* 0x3727c5ac26267421 */ /* 0x000fc60000000000 */
[----:B------:R-:W-:Y:S01]  /*0c30*/  @!P3 FMUL R61, R61, 16777216 ;  /* 0x4b8000003d3db820 */ /* 0x000fe20000400000 */
[----:B------:R-:W-:-:S03]  /*0c40*/  FSEL R39, R59, 1, P4 ;  /* 0x3f8000003b277808 */ /* 0x000fc60002000000 */
[----:B------:R-:W1:Y:S01]  /*0c50*/  MUFU.RCP R54, R61 ;  /* 0x0000003d00367308 */ /* 0x000e620000001000 */
[----:B0-----:R-:W-:Y:S01]  /*0c60*/  FSETP.GT.AND P4, PT, R37, 8.50705917302346158658e+37, PT ;  /* 0x7e8000002500780b */ /* 0x001fe20003f84000 */
[----:B------:R-:W-:Y:S01]  /*0c70*/  @!P3 FMUL R39, R39, 16777216 ;  /* 0x4b8000002727b820 */ /* 0x000fe20000400000 */
[----:B------:R-:W-:-:S05]  /*0c80*/  FSETP.GEU.AND P3, PT, R37, 1.175494350822287508e-38, PT ;  /* 0x008000002500780b */ /* 0x000fca0003f6e000 */
[----:B------:R-:W0:Y:S01]  /*0c90*/  MUFU.SQRT R38, R38 ;  /* 0x0000002600267308 */ /* 0x000e220000002000 */
[----:B------:R-:W-:-:S05]  /*0ca0*/  SEL R16, R16, RZ, P5 ;  /* 0x000000ff10107207 */ /* 0x000fca0002800000 */
[----:B------:R-:W-:Y:S01]  /*0cb0*/  FADD R16, R16, 9.9999997473787516356e-06 ;  /* 0x3727c5ac10107421 */ /* 0x000fe20000000000 */
[----:B-1----:R-:W-:Y:S01]  /*0cc0*/  FMUL R54, R54, R39 ;  /* 0x0000002736367220 */ /* 0x002fe20000400000 */
[----:B------:R1:W-:Y:S01]  /*0cd0*/  MUFU.RCP R36, R56 ;  /* 0x0000003800247308 */ /* 0x0003e20000001000 */
[----:B------:R-:W-:-:S07]  /*0ce0*/  @P4 FMUL R37, R37, 0.25 ;  /* 0x3e80000025254820 */ /* 0x000fce0000400000 */
[----:B------:R-:W0:Y:S01]  /*0cf0*/  MUFU.SQRT R39, R16 ;  /* 0x0000001000277308 */ /* 0x000e220000002000 */
[----:B-1----:R-:W-:Y:S02]  /*0d00*/  FSEL R56, R59, 1, P4 ;  /* 0x3f8000003b387808 */ /* 0x002fe40002000000 */
[----:B0-----:R-:W-:Y:S01]  /*0d10*/  FSETP.GT.AND P4, PT, R38, 8.50705917302346158658e+37, PT ;  /* 0x7e8000002600780b */ /* 0x001fe20003f84000 */
[----:B------:R-:W-:Y:S02]  /*0d20*/  @!P3 FMUL R37, R37, 16777216 ;  /* 0x4b8000002525b820 */ /* 0x000fe40000400000 */
[----:B------:R-:W-:Y:S01]  /*0d30*/  @!P3 FMUL R56, R56, 16777216 ;  /* 0x4b8000003838b820 */ /* 0x000fe20000400000 */
[----:B------:R-:W-:Y:S02]  /*0d40*/  FSETP.GEU.AND P3, PT, R38, 1.175494350822287508e-38, PT ;  /* 0x008000002600780b */ /* 0x000fe40003f6e000 */
[----:B------:R-:W-:Y:S02]  /*0d50*/  FSEL R61, R59, 1, P4 ;  /* 0x3f8000003b3d7808 */ /* 0x000fe40002000000 */
[----:B------:R-:W-:-:S05]  /*0d60*/  SEL R17, R17, RZ, P5 ;  /* 0x000000ff11117207 */ /* 0x000fca0002800000 */
[----:B------:R-:W-:Y:S01]  /*0d70*/  @P4 FMUL R38, R38, 0.25 ;  /* 0x3e80000026264820 */ /* 0x000fe20000400000 */
[----:B------:R-:W-:Y:S01]  /*0d80*/  FSETP.GT.AND P4, PT, R39, 8.50705917302346158658e+37, PT ;  /* 0x7e8000002700780b */ /* 0x000fe20003f84000 */
[----:B------:R-:W0:Y:S01]  /*0d90*/  MUFU.RCP R55, R37 ;  /* 0x0000002500377308 */ /* 0x000e220000001000 */
[----:B------:R-:W-:Y:S01]  /*0da0*/  FADD R17, R17, 9.9999997473787516356e-06 ;  /* 0x3727c5ac11117421 */ /* 0x000fe20000000000 */
[----:B------:R-:W-:Y:S01]  /*0db0*/  @!P3 FMUL R38, R38, 16777216 ;  /* 0x4b8000002626b820 */ /* 0x000fe20000400000 */
[----:B------:R-:W-:Y:S01]  /*0dc0*/  @!P3 FMUL R61, R61, 16777216 ;  /* 0x4b8000003d3db820 */ /* 0x000fe20000400000 */
[----:B------:R-:W-:-:S04]  /*0dd0*/  FSETP.GEU.AND P3, PT, R39, 1.175494350822287508e-38, PT ;  /* 0x008000002700780b */ /* 0x000fc80003f6e000 */
[----:B------:R-:W1:Y:S01]  /*0de0*/  MUFU.SQRT R37, R17 ;  /* 0x0000001100257308 */ /* 0x000e620000002000 */
[----:B------:R-:W-:-:S03]  /*0df0*/  SEL R18, R18, RZ, P5 ;  /* 0x000000ff12127207 */ /* 0x000fc60002800000 */
[----:B------:R-:W-:Y:S02]  /*0e00*/  @P4 FMUL R39, R39, 0.25 ;  /* 0x3e80000027274820 */ /* 0x000fe40000400000 */
[----:B------:R-:W-:Y:S01]  /*0e10*/  FADD R16, R18, 9.9999997473787516356e-06 ;  /* 0x3727c5ac12107421 */ /* 0x000fe20000000000 */
[----:B0-----:R-:W-:Y:S02]  /*0e20*/  FMUL R55, R55, R56 ;  /* 0x0000003837377220 */ /* 0x001fe40000400000 */
[----:B------:R-:W-:Y:S01]  /*0e30*/  @!P3 FMUL R39, R39, 16777216 ;  /* 0x4b8000002727b820 */ /* 0x000fe20000400000 */
[----:B------:R0:W-:Y:S08]  /*0e40*/  MUFU.RCP R56, R38 ;  /* 0x0000002600387308 */ /* 0x0001f00000001000 */
[----:B------:R-:W1:Y:S01]  /*0e50*/  MUFU.SQRT R16, R16 ;  /* 0x0000001000107308 */ /* 0x000e620000002000 */
[----:B0-----:R-:W-:-:S02]  /*0e60*/  FSEL R38, R59, 1, P4 ;  /* 0x3f8000003b267808 */ /* 0x001fc40002000000 */
[----:B-1----:R-:W-:-:S05]  /*0e70*/  FSETP.GT.AND P4, PT, R37, 8.50705917302346158658e+37, PT ;  /* 0x7e8000002500780b */ /* 0x002fca0003f84000 */
[----:B------:R-:W0:Y:S01]  /*0e80*/  MUFU.RCP R39, R39 ;  /* 0x0000002700277308 */ /* 0x000e220000001000 */
[----:B------:R-:W-:Y:S01]  /*0e90*/  @!P3 FMUL R38, R38, 16777216 ;  /* 0x4b8000002626b820 */ /* 0x000fe20000400000 */
[----:B------:R-:W-:Y:S02]  /*0ea0*/  FSETP.GEU.AND P3, PT, R37, 1.175494350822287508e-38, PT ;  /* 0x008000002500780b */ /* 0x000fe40003f6e000 */
[----:B------:R-:W-:Y:S02]  /*0eb0*/  SEL R19, R19, RZ, P5 ;  /* 0x000000ff13137207 */ /* 0x000fe40002800000 */
[----:B------:R-:W-:Y:S02]  /*0ec0*/  FSEL R62, R59, 1, P4 ;  /* 0x3f8000003b3e7808 */ /* 0x000fe40002000000 */
[----:B------:R-:W-:Y:S01]  /*0ed0*/  @P4 FMUL R37, R37, 0.25 ;  /* 0x3e80000025254820 */ /* 0x000fe20000400000 */
[----:B------:R-:W-:Y:S01]  /*0ee0*/  FADD R19, R19, 9.9999997473787516356e-06 ;  /* 0x3727c5ac13137421 */ /* 0x000fe20000000000 */
[----:B------:R-:W-:Y:S01]  /*0ef0*/  FSETP.GT.AND P4, PT, R16, 8.50705917302346158658e+37, PT ;  /* 0x7e8000001000780b */ /* 0x000fe20003f84000 */
[----:B0-----:R-:W-:-:S04]  /*0f00*/  FMUL R18, R39, R38 ;  /* 0x0000002627127220 */ /* 0x001fc80000400000 */
[----:B------:R-:W-:Y:S01]  /*0f10*/  @!P3 FMUL R37, R37, 16777216 ;  /* 0x4b8000002525b820 */ /* 0x000fe20000400000 */
[----:B------:R-:W0:Y:S01]  /*0f20*/  MUFU.SQRT R38, R19 ;  /* 0x0000001300267308 */ /* 0x000e220000002000 */
[----:B------:R-:W-:Y:S01]  /*0f30*/  @!P3 FMUL R62, R62, 16777216 ;  /* 0x4b8000003e3eb820 */ /* 0x000fe20000400000 */
[----:B------:R-:W-:Y:S02]  /*0f40*/  FSETP.GEU.AND P3, PT, R16, 1.175494350822287508e-38, PT ;  /* 0x008000001000780b */ /* 0x000fe40003f6e000 */
[----:B------:R-:W-:-:S03]  /*0f50*/  FSEL R39, R59, 1, P4 ;  /* 0x3f8000003b277808 */ /* 0x000fc60002000000 */
[----:B------:R-:W-:Y:S01]  /*0f60*/  @P4 FMUL R16, R16, 0.25 ;  /* 0x3e80000010104820 */ /* 0x000fe20000400000 */
[----:B------:R-:W-:-:S07]  /*0f70*/  FMUL R56, R56, R61 ;  /* 0x0000003d38387220 */ /* 0x000fce0000400000 */
[----:B------:R-:W-:Y:S01]  /*0f80*/  @!P3 FMUL R16, R16, 16777216 ;  /* 0x4b8000001010b820 */ /* 0x000fe20000400000 */
[C---:B0-----:R-:W-:Y:S01]  /*0f90*/  FSETP.GT.AND P4, PT, R38.reuse, 8.50705917302346158658e+37, PT ;  /* 0x7e8000002600780b */ /* 0x041fe20003f84000 */
[----:B------:R-:W-:Y:S01]  /*0fa0*/  @!P3 FMUL R39, R39, 16777216 ;  /* 0x4b8000002727b820 */ /* 0x000fe20000400000 */
[----:B------:R-:W-:-:S03]  /*0fb0*/  FSETP.GEU.AND P3, PT, R38, 1.175494350822287508e-38, PT ;  /* 0x008000002600780b */ /* 0x000fc60003f6e000 */
[----:B------:R-:W0:Y:S01]  /*0fc0*/  MUFU.RCP R16, R16 ;  /* 0x0000001000107308 */ /* 0x000e220000001000 */
[----:B--2---:R-:W-:-:S05]  /*0fd0*/  SEL R32, R32, RZ, P1 ;  /* 0x000000ff20207207 */ /* 0x004fca0000800000 */
[----:B------:R-:W-:-:S04]  /*0fe0*/  FADD R32, R32, 9.9999997473787516356e-06 ;  /* 0x3727c5ac20207421 */ /* 0x000fc80000000000 */
[----:B------:R1:W2:Y:S01]  /*0ff0*/  MUFU.SQRT R61, R32 ;  /* 0x00000020003d7308 */ /* 0x0002a20000002000 */
[----:B------:R-:W-:Y:S01]  /*1000*/  @P4 FMUL R38, R38, 0.25 ;  /* 0x3e80000026264820 */ /* 0x000fe20000400000 */
[----:B------:R-:W-:-:S03]  /*1010*/  SEL R33, R33, RZ, P1 ;  /* 0x000000ff21217207 */ /* 0x000fc60000800000 */
[----:B------:R-:W-:-:S03]  /*1020*/  @!P3 FMUL R38, R38, 16777216 ;  /* 0x4b8000002626b820 */ /* 0x000fc60000400000 */
[----:B------:R2:W2:Y:S01]  /*1030*/  MUFU.RCP R17, R37 ;  /* 0x0000002500117308 */ /* 0x0004a20000001000 */
[----:B0-----:R-:W-:Y:S01]  /*1040*/  FMUL R19, R16, R39 ;  /* 0x0000002710137220 */ /* 0x001fe20000400000 */
[----:B-1----:R-:W-:Y:S01]  /*1050*/  SEL R32, R34, RZ, P1 ;  /* 0x000000ff22207207 */ /* 0x002fe20000800000 */
[----:B--2---:R-:W-:Y:S01]  /*1060*/  FADD R37, R33, 9.9999997473787516356e-06 ;  /* 0x3727c5ac21257421 */ /* 0x004fe20000000000 */
[----:B------:R-:W-:-:S04]  /*1070*/  FSEL R33, R59, 1, P4 ;  /* 0x3f8000003b217808 */ /* 0x000fc80002000000 */
[----:B------:R-:W0:Y:S01]  /*1080*/  MUFU.RCP R38, R38 ;  /* 0x0000002600267308 */ /* 0x000e220000001000 */
[----:B------:R-:W-:Y:S01]  /*1090*/  FSETP.GT.AND P4, PT, R61, 8.50705917302346158658e+37, PT ;  /* 0x7e8000003d00780b */ /* 0x000fe20003f84000 */
[----:B------:R-:W-:-:S06]  /*10a0*/  @!P3 FMUL R33, R33, 16777216 ;  /* 0x4b8000002121b820 */ /* 0x000fcc0000400000 */
[----:B------:R-:W1:Y:S01]  /*10b0*/  MUFU.SQRT R39, R37 ;  /* 0x0000002500277308 */ /* 0x000e620000002000 */
[----:B------:R-:W-:Y:S01]  /*10c0*/  FSETP.GEU.AND P3, PT, R61, 1.175494350822287508e-38, PT ;  /* 0x008000003d00780b */ /* 0x000fe20003f6e000 */
[----:B------:R-:W-:Y:S01]  /*10d0*/  FADD R32, R32, 9.9999997473787516356e-06 ;  /* 0x3727c5ac20207421 */ /* 0x000fe20000000000 */
[----:B------:R-:W-:Y:S01]  /*10e0*/  FMUL R17, R17, R62 ;  /* 0x0000003e11117220 */ /* 0x000fe20000400000 */
[----:B------:R-:W-:Y:S02]  /*10f0*/  FSEL R62, R59, 1, P4 ;  /* 0x3f8000003b3e7808 */ /* 0x000fe40002000000 */
[----:B------:R-:W-:Y:S02]  /*1100*/  @P4 FMUL R61, R61, 0.25 ;  /* 0x3e8000003d3d4820 */ /* 0x000fe40000400000 */
[----:B------:R-:W2:Y:S01]  /*1110*/  MUFU.SQRT R32, R32 ;  /* 0x0000002000207308 */ /* 0x000ea20000002000 */
[----:B0-----:R-:W-:Y:S01]  /*1120*/  FMUL R16, R38, R33 ;  /* 0x0000002126107220 */ /* 0x001fe20000400000 */
[----:B------:R-:W-:-:S02]  /*1130*/  SEL R33, R35, RZ, P1 ;  /* 0x000000ff23217207 */ /* 0x000fc40000800000 */
[----:B-1----:R-:W-:Y:S02]  /*1140*/  FSETP.GT.AND P4, PT, R39, 8.50705917302346158658e+37, PT ;  /* 0x7e8000002700780b */ /* 0x002fe40003f84000 */
[----:B------:R-:W-:Y:S01]  /*1150*/  @!P3 FMUL R61, R61, 16777216 ;  /* 0x4b8000003d3db820 */ /* 0x000fe20000400000 */
[----:B------:R-:W-:Y:S01]  /*1160*/  @!P3 FMUL R62, R62, 16777216 ;  /* 0x4b8000003e3eb820 */ /* 0x000fe20000400000 */
[----:B------:R-:W-:Y:S01]  /*1170*/  FSETP.GEU.AND P3, PT, R39, 1.175494350822287508e-38, PT ;  /* 0x008000002700780b */ /* 0x000fe20003f6e000 */
[----:B------:R-:W-:Y:S01]  /*1180*/  FADD R33, R33, 9.9999997473787516356e-06 ;  /* 0x3727c5ac21217421 */ /* 0x000fe20000000000 */
[----:B------:R-:W-:-:S05]  /*1190*/  FSEL R35, R59, 1, P4 ;  /* 0x3f8000003b237808 */ /* 0x000fca0002000000 */
[----:B------:R-:W0:Y:S02]  /*11a0*/  MUFU.SQRT R33, R33 ;  /* 0x0000002100217308 */ /* 0x000e240000002000 */
[----:B------:R-:W-:Y:S01]  /*11b0*/  @P4 FMUL R39, R39, 0.25 ;  /* 0x3e80000027274820 */ /* 0x000fe20000400000 */
[----:B--2---:R-:W-:-:S03]  /*11c0*/  FSETP.GT.AND P4, PT, R32, 8.50705917302346158658e+37, PT ;  /* 0x7e8000002000780b */ /* 0x004fc60003f84000 */
[----:B------:R-:W-:Y:S01]  /*11d0*/  @!P3 FMUL R35, R35, 16777216 ;  /* 0x4b8000002323b820 */ /* 0x000fe20000400000 */
[----:B------:R-:W-:Y:S01]  /*11e0*/  @!P3 FMUL R39, R39, 16777216 ;  /* 0x4b8000002727b820 */ /* 0x000fe20000400000 */
[----:B------:R-:W-:Y:S02]  /*11f0*/  FSETP.GEU.AND P3, PT, R32, 1.175494350822287508e-38, PT ;  /* 0x008000002000780b */ /* 0x000fe40003f6e000 */
[----:B------:R-:W-:-:S06]  /*1200*/  FSEL R34, R59, 1, P4 ;  /* 0x3f8000003b227808 */ /* 0x000fcc0002000000 */
[----:B------:R-:W-:Y:S01]  /*1210*/  @P4 FMUL R32, R32, 0.25 ;  /* 0x3e80000020204820 */ /* 0x000fe20000400000 */
[----:B0-----:R-:W-:-:S04]  /*1220*/  FSETP.GT.AND P4, PT, R33, 8.50705917302346158658e+37, PT ;  /* 0x7e8000002100780b */ /* 0x001fc80003f84000 */
[----:B------:R-:W-:Y:S01]  /*1230*/  @!P3 FMUL R32, R32, 16777216 ;  /* 0x4b8000002020b820 */ /* 0x000fe20000400000 */
[----:B------:R-:W-:Y:S01]  /*1240*/  @!P3 FMUL R34, R34, 16777216 ;  /* 0x4b8000002222b820 */ /* 0x000fe20000400000 */
[C---:B------:R-:W-:Y:S01]  /*1250*/  FSETP.GEU.AND P3, PT, R33.reuse, 1.175494350822287508e-38, PT ;  /* 0x008000002100780b */ /* 0x040fe20003f6e000 */
[----:B------:R-:W-:Y:S06]  /*1260*/  MUFU.RCP R38, R39 ;  /* 0x0000002700267308 */ /* 0x000fec0000001000 */
[----:B------:R-:W-:Y:S02]  /*1270*/  @P4 FMUL R33, R33, 0.25 ;  /* 0x3e80000021214820 */ /* 0x000fe40000400000 */
[----:B------:R-:W0:Y:S04]  /*1280*/  MUFU.RCP R39, R32 ;  /* 0x0000002000277308 */ /* 0x000e280000001000 */
[----:B------:R-:W-:-:S04]  /*1290*/  @!P3 FMUL R33, R33, 16777216 ;  /* 0x4b8000002121b820 */ /* 0x000fc80000400000 */
[----:B------:R-:W1:Y:S08]  /*12a0*/  MUFU.RCP R61, R61 ;  /* 0x0000003d003d7308 */ /* 0x000e700000001000 */
[----:B------:R-:W2:Y:S01]  /*12b0*/  MUFU.RCP R33, R33 ;  /* 0x0000002100217308 */ /* 0x000ea20000001000 */
[----:B0-----:R-:W-:Y:S01]  /*12c0*/  FMUL R39, R39, R34 ;  /* 0x0000002227277220 */ /* 0x001fe20000400000 */
[----:B------:R-:W-:-:S02]  /*12d0*/  FSEL R34, R59, 1, P4 ;  /* 0x3f8000003b227808 */ /* 0x000fc40002000000 */
[----:B----4-:R-:W-:Y:S01]  /*12e0*/  SEL R23, R23, RZ, P1 ;  /* 0x000000ff17177207 */ /* 0x010fe20000800000 */
[----:B-1----:R-:W-:Y:S01]  /*12f0*/  FMUL R37, R61, R62 ;  /* 0x0000003e3d257220 */ /* 0x002fe20000400000 */
[----:B---3--:R-:W-:Y:S01]  /*1300*/  SEL R62, R31, RZ, P1 ;  /* 0x000000ff1f3e7207 */ /* 0x008fe20000800000 */
[----:B------:R-:W-:Y:S01]  /*1310*/  @!P3 FMUL R34, R34, 16777216 ;  /* 0x4b8000002222b820 */ /* 0x000fe20000400000 */
[----:B------:R-:W-:Y:S01]  /*1320*/  IMAD.SHL.U32 R31, R60, 0x40, RZ ;  /* 0x000000403c1f7824 */ /* 0x000fe200078e00ff */
[----:B-----5:R-:W-:Y:S01]  /*1330*/  SEL R59, R27, RZ, P1 ;  /* 0x000000ff1b3b7207 */ /* 0x020fe20000800000 */
[----:B------:R-:W-:Y:S01]  /*1340*/  IMAD.SHL.U32 R57, R57, 0x40, RZ ;  /* 0x0000004039397824 */ /* 0x000fe200078e00ff */
[----:B------:R-:W-:Y:S01]  /*1350*/  SEL R27, R8, RZ, P1 ;  /* 0x000000ff081b7207 */ /* 0x000fe20000800000 */
[----:B------:R-:W-:Y:S01]  /*1360*/  FADD R23, R23, -R62 ;  /* 0x8000003e17177221 */ /* 0x000fe20000000000 */
[----:B--2---:R-:W-:Y:S01]  /*1370*/  FMUL R60, R33, R34 ;  /* 0x00000022213c7220 */ /* 0x004fe20000400000 */
[----:B------:R-:W-:-:S02]  /*1380*/  IADD3 R34, P3, R52, R31, RZ ;  /* 0x0000001f34227210 */ /* 0x000fc40007f7e0ff */
[----:B------:R-:W-:Y:S02]  /*1390*/  SEL R8, R9, RZ, P1 ;  /* 0x000000ff09087207 */ /* 0x000fe40000800000 */
[----:B------:R-:W-:Y:S02]  /*13a0*/  SEL R9, R10, RZ, P1 ;  /* 0x000000ff0a097207 */ /* 0x000fe40000800000 */
[----:B------:R-:W-:Y:S02]  /*13b0*/  SEL R62, R11, RZ, P1 ;  /* 0x000000ff0b3e7207 */ /* 0x000fe40000800000 */
[----:B------:R-:W-:Y:S02]  /*13c0*/  SEL R28, R28, RZ, P1 ;  /* 0x000000ff1c1c7207 */ /* 0x000fe40000800000 */
[----:B------:R-:W-:Y:S02]  /*13d0*/  SEL R29, R29, RZ, P1 ;  /* 0x000000ff1d1d7207 */ /* 0x000fe40000800000 */
[----:B------:R-:W-:-:S02]  /*13e0*/  SEL R11, R20, RZ, P1 ;  /* 0x000000ff140b7207 */ /* 0x000fc40000800000 */
[----:B------:R-:W-:Y:S02]  /*13f0*/  SEL R10, R21, RZ, P1 ;  /* 0x000000ff150a7207 */ /* 0x000fe40000800000 */
[----:B------:R-:W-:Y:S02]  /*1400*/  LEA.HI.X.SX32 R33, R31, R58, 0x1, P3 ;  /* 0x0000003a1f217211 */ /* 0x000fe400018f0eff */
[----:B------:R-:W-:Y:S02]  /*1410*/  IADD3 R31, P4, R52, R57, RZ ;  /* 0x00000039341f7210 */ /* 0x000fe40007f9e0ff */
[----:B------:R-:W-:Y:S01]  /*1420*/  LEA R32, P3, R34, UR6, 0x2 ;  /* 0x0000000622207c11 */ /* 0x000fe2000f8610ff */
[----:B------:R-:W-:Y:S01]  /*1430*/  FMUL R38, R38, R35 ;  /* 0x0000002326267220 */ /* 0x000fe20000400000 */
[----:B------:R-:W-:Y:S01]  /*1440*/  FADD R29, R10, -R29 ;  /* 0x8000001d0a1d7221 */ /* 0x000fe20000000000 */
[----:B------:R-:W-:Y:S01]  /*1450*/  FADD R28, R11, -R28 ;  /* 0x8000001c0b1c7221 */ /* 0x000fe20000000000 */
[----:B------:R-:W-:-:S02]  /*1460*/  SEL R30, R30, RZ, P1 ;  /* 0x000000ff1e1e7207 */ /* 0x000fc40000800000 */
[----:B------:R-:W-:Y:S02]  /*1470*/  SEL R21, R22, RZ, P1 ;  /* 0x000000ff16157207 */ /* 0x000fe40000800000 */
[----:B------:R-:W-:Y:S02]  /*1480*/  LEA.HI.X.SX32 R58, R57, R58, 0x1, P4 ;  /* 0x0000003a393a7211 */ /* 0x000fe400020f0eff */
[----:B------:R-:W-:Y:S01]  /*1490*/  LEA.HI.X R33, R34, UR7, R33, 0x2, P3 ;  /* 0x0000000722217c11 */ /* 0x000fe200098f1421 */
[----:B------:R-:W-:Y:S01]  /*14a0*/  FMUL R29, R38, R29 ;  /* 0x0000001d261d7220 */ /* 0x000fe20000400000 */
[----:B------:R-:W-:Y:S01]  /*14b0*/  SEL R24, R24, RZ, P1 ;  /* 0x000000ff18187207 */ /* 0x000fe20000800000 */
[----:B------:R-:W-:Y:S01]  /*14c0*/  FMUL R28, R37, R28 ;  /* 0x0000001c251c7220 */ /* 0x000fe20000400000 */
[----:B------:R-:W-:Y:S02]  /*14d0*/  SEL R25, R25, RZ, P1 ;  /* 0x000000ff19197207 */ /* 0x000fe40000800000 */
[----:B------:R-:W-:Y:S01]  /*14e0*/  LEA R34, P4, R31, UR6, 0x2 ;  /* 0x000000061f227c11 */ /* 0x000fe2000f8810ff */
[----:B------:R-:W-:-:S02]  /*14f0*/  FADD R30, R21, -R30 ;  /* 0x8000001e151e7221 */ /* 0x000fc40000000000 */
[----:B------:R-:W-:Y:S01]  /*1500*/  FFMA R57, R25, R29, R8 ;  /* 0x0000001d19397223 */ /* 0x000fe20000000008 */
[----:B------:R-:W-:Y:S01]  /*1510*/  LEA.HI.X R35, R31, UR7, R58, 0x2, P4 ;  /* 0x000000071f237c11 */ /* 0x000fe2000a0f143a */
[----:B------:R-:W-:Y:S01]  /*1520*/  FFMA R58, R24, R28, R27 ;  /* 0x0000001c183a7223 */ /* 0x000fe2000000001b */
[----:B------:R-:W-:Y:S01]  /*1530*/  SEL R26, R26, RZ, P1 ;  /* 0x000000ff1a1a7207 */ /* 0x000fe20000800000 */
[----:B------:R-:W0:Y:S01]  /*1540*/  LDC.64 R24, c[0x0][0x268] ;  /* 0x00009a00ff187b82 */ /* 0x000e220000000a00 */
[----:B------:R-:W-:Y:S02]  /*1550*/  VIADD R20, R7, 0x200 ;  /* 0x0000020007147836 */ /* 0x000fe40000000000 */
[----:B------:R-:W-:Y:S01]  /*1560*/  FMUL R60, R60, R23 ;  /* 0x000000173c3c7220 */ /* 0x000fe20000400000 */
[----:B------:R-:W-:Y:S01]  /*1570*/  FMUL R30, R39, R30 ;  /* 0x0000001e271e7220 */ /* 0x000fe20000400000 */
[----:B------:R-:W-:-:S03]  /*1580*/  ISETP.GT.AND P1, PT, R52, 0x3f, PT ;  /* 0x0000003f3400780c */ /* 0x000fc60003f24270 */
[----:B------:R-:W1:Y:S01]  /*1590*/  LDC.64 R38, c[0x0][0x270] ;  /* 0x00009c00ff267b82 */ /* 0x000e620000000a00 */
[----:B------:R-:W-:Y:S01]  /*15a0*/  FFMA R59, R59, R60, R62 ;  /* 0x0000003c3b3b7223 */ /* 0x000fe2000000003e */
[----:B------:R-:W-:Y:S01]  /*15b0*/  ISETP.LT.AND P3, PT, R20, 0x1d1200, P1 ;  /* 0x001d12001400780c */ /* 0x000fe20000f61270 */
[----:B------:R-:W-:Y:S01]  /*15c0*/  FFMA R60, R26, R30, R9 ;  /* 0x0000001e1a3c7223 */ /* 0x000fe20000000009 */
[----:B------:R-:W-:Y:S02]  /*15d0*/  SEL R8, R14, RZ, P5 ;  /* 0x000000ff0e087207 */ /* 0x000fe40002800000 */
[----:B------:R-:W-:Y:S02]  /*15e0*/  SEL R9, R15, RZ, P5 ;  /* 0x000000ff0f097207 */ /* 0x000fe40002800000 */
[----:B------:R-:W-:Y:S02]  /*15f0*/  SEL R20, R47, RZ, P5 ;  /* 0x000000ff2f147207 */ /* 0x000fe40002800000 */
[----:B------:R-:W-:-:S02]  /*1600*/  SEL R21, R46, RZ, P5 ;  /* 0x000000ff2e157207 */ /* 0x000fc40002800000 */
[----:B------:R-:W-:Y:S01]  /*1610*/  ISETP.LT.AND P4, PT, R7, 0x1d1200, P1 ;  /* 0x001d12000700780c */ /* 0x000fe20000f81270 */
[----:B------:R-:W-:Y:S01]  /*1620*/  FADD R9, R9, -R20 ;  /* 0x8000001409097221 */ /* 0x000fe20000000000 */
[----:B------:R-:W-:Y:S01]  /*1630*/  SEL R12, R12, RZ, P5 ;  /* 0x000000ff0c0c7207 */ /* 0x000fe20002800000 */
[----:B------:R-:W-:Y:S01]  /*1640*/  FADD R8, R8, -R21 ;  /* 0x8000001508087221 */ /* 0x000fe20000000000 */
[----:B------:R-:W-:Y:S02]  /*1650*/  SEL R13, R13, RZ, P5 ;  /* 0x000000ff0d0d7207 */ /* 0x000fe40002800000 */
[----:B------:R-:W-:Y:S02]  /*1660*/  SEL R11, R44, RZ, P5 ;  /* 0x000000ff2c0b7207 */ /* 0x000fe40002800000 */
[----:B------:R-:W-:Y:S01]  /*1670*/  SEL R10, R45, RZ, P5 ;  /* 0x000000ff2d0a7207 */ /* 0x000fe20002800000 */
[----:B------:R-:W-:Y:S01]  /*1680*/  FMUL R36, R36, R63 ;  /* 0x0000003f24247220 */ /* 0x000fe20000400000 */
[----:B------:R-:W-:Y:S01]  /*1690*/  SEL R37, R40, RZ, P6 ;  /* 0x000000ff28257207 */ /* 0x000fe20003000000 */
[----:B------:R-:W-:Y:S01]  /*16a0*/  FMUL R40, R16, R9 ;  /* 0x0000000910287220 */ /* 0x000fe20000400000 */
[----:B------:R-:W-:Y:S01]  /*16b0*/  SEL R63, R41, RZ, P6 ;  /* 0x000000ff293f7207 */ /* 0x000fe20003000000 */
[----:B------:R-:W-:Y:S01]  /*16c0*/  FMUL R41, R19, R8 ;  /* 0x0000000813297220 */ /* 0x000fe20000400000 */
[----:B------:R-:W-:Y:S01]  /*16d0*/  SEL R15, R42, RZ, P6 ;  /* 0x000000ff2a0f7207 */ /* 0x000fe20003000000 */
[----:B------:R-:W-:Y:S01]  /*16e0*/  FADD R42, R13, -R10 ;  /* 0x8000000a0d2a7221 */ /* 0x000fe20000000000 */
[----:B------:R-:W-:Y:S01]  /*16f0*/  SEL R14, R43, RZ, P6 ;  /* 0x000000ff2b0e7207 */ /* 0x000fe20003000000 */
[----:B------:R-:W-:Y:S01]  /*1700*/  FADD R43, R12, -R11 ;  /* 0x8000000b0c2b7221 */ /* 0x000fe20000000000 */
[----:B------:R-:W-:-:S02]  /*1710*/  CS2R R8, SRZ ;  /* 0x0000000000087805 */ /* 0x000fc4000001ff00 */
[----:B------:R-:W-:Y:S02]  /*1720*/  CS2R R10, SRZ ;  /* 0x00000000000a7805 */ /* 0x000fe4000001ff00 */
[----:B------:R-:W-:Y:S02]  /*1730*/  SEL R51, R51, RZ, P6 ;  /* 0x000000ff33337207 */ /* 0x000fe40003000000 */
[----:B------:R-:W-:Y:S02]  /*1740*/  SEL R50, R50, RZ, P6 ;  /* 0x000000ff32327207 */ /* 0x000fe40003000000 */
[----:B------:R-:W-:Y:S01]  /*1750*/  CS2R R26, SRZ ;  /* 0x00000000001a7805 */ /* 0x000fe2000001ff00 */
[----:B------:R0:W2:Y:S01]  /*1760*/  @P4 LDG.E.EL.128 R8, desc[UR4][R32.64+-0x100] ;  /* 0xffff000420084981 */ /* 0x0000a2000c2e1d00 */
[----:B------:R-:W-:Y:S01]  /*1770*/  SEL R44, R48, RZ, P6 ;  /* 0x000000ff302c7207 */ /* 0x000fe20003000000 */
[----:B------:R-:W-:Y:S01]  /*1780*/  FADD R61, R51, -R14 ;  /* 0x8000000e333d7221 */ /* 0x000fe20000000000 */
[----:B------:R-:W-:Y:S01]  /*1790*/  SEL R64, R49, RZ, P6 ;  /* 0x000000ff31407207 */ /* 0x000fe20003000000 */
[----:B------:R-:W-:Y:S01]  /*17a0*/  FADD R62, R50, -R15 ;  /* 0x8000000f323e7221 */ /* 0x000fe20000000000 */
[----:B------:R-:W3:Y:S01]  /*17b0*/  LDC.64 R48, c[0x0][0x228] ;  /* 0x00008a00ff307b82 */ /* 0x000ee20000000a00 */
[----:B-1----:R-:W-:-:S04]  /*17c0*/  IMAD.WIDE R38, R52, 0x4, R38 ;  /* 0x0000000434267825 */ /* 0x002fc800078e0226 */
[----:B0-----:R-:W-:Y:S01]  /*17d0*/  IMAD.WIDE R32, R52, 0x4, R24 ;  /* 0x0000000434207825 */ /* 0x001fe200078e0218 */
[----:B------:R-:W-:Y:S02]  /*17e0*/  CS2R R24, SRZ ;  /* 0x0000000000187805 */ /* 0x000fe4000001ff00 */
[----:B------:R-:W0:Y:S04]  /*17f0*/  LDC.64 R50, c[0x0][0x230] ;  /* 0x00008c00ff327b82 */ /* 0x000e280000000a00 */
[----:B------:R-:W4:Y:S01]  /*1800*/  @P4 LDG.E.EL.128 R24, desc[UR4][R38.64+-0x100] ;  /* 0xffff000426184981 */ /* 0x000f22000c2e1d00 */
[----:B------:R-:W-:Y:S01]  /*1810*/  FMUL R43, R18, R43 ;  /* 0x0000002b122b7220 */ /* 0x000fe20000400000 */
[----:B------:R-:W-:Y:S01]  /*1820*/  FMUL R42, R17, R42 ;  /* 0x0000002a112a7220 */ /* 0x000fe20000400000 */
[----:B------:R-:W-:-:S02]  /*1830*/  CS2R R12, SRZ ;  /* 0x00000000000c7805 */ /* 0x000fc4000001ff00 */
[----:B------:R-:W-:Y:S02]  /*1840*/  CS2R R14, SRZ ;  /* 0x00000000000e7805 */ /* 0x000fe4000001ff00 */
[----:B------:R-:W-:Y:S02]  /*1850*/  CS2R R16, SRZ ;  /* 0x0000000000107805 */ /* 0x000fe4000001ff00 */
[----:B------:R-:W-:Y:S02]  /*1860*/  CS2R R18, SRZ ;  /* 0x0000000000127805 */ /* 0x000fe4000001ff00 */
[----:B------:R-:W-:Y:S02]  /*1870*/  CS2R R20, SRZ ;  /* 0x0000000000147805 */ /* 0x000fe4000001ff00 */
[----:B------:R-:W-:Y:S02]  /*1880*/  CS2R R22, SRZ ;  /* 0x0000000000167805 */ /* 0x000fe4000001ff00 */
[----:B------:R-:W-:-:S02]  /*1890*/  CS2R R28, SRZ ;  /* 0x00000000001c7805 */ /* 0x000fc4000001ff00 */
[----:B------:R-:W-:Y:S01]  /*18a0*/  CS2R R30, SRZ ;  /* 0x00000000001e7805 */ /* 0x000fe2000001ff00 */
[----:B------:R-:W-:Y:S01]  /*18b0*/  FADD R37, R44, -R37 ;  /* 0x800000252c257221 */ /* 0x000fe20000000000 */
[----:B------:R1:W5:Y:S01]  /*18c0*/  @P3 LDG.E.EL.128 R16, desc[UR4][R34.64+-0x100] ;  /* 0xffff000422103981 */ /* 0x000362000c2e1d00 */
[----:B---3--:R-:W-:-:S04]  /*18d0*/  IMAD.WIDE R48, R52, 0x4, R48 ;  /* 0x0000000434307825 */ /* 0x008fc800078e0230 */
[----:B------:R-:W-:Y:S01]  /*18e0*/  FMUL R44, R36, R37 ;  /* 0x00000025242c7220 */ /* 0x000fe20000400000 */
[----:B------:R-:W3:Y:S01]  /*18f0*/  @P4 LDG.E.EL.128 R12, desc[UR4][R32.64+-0x100] ;  /* 0xffff0004200c4981 */ /* 0x000ee2000c2e1d00 */
[----:B------:R-:W-:-:S03]  /*1900*/  CS2R R36, SRZ ;  /* 0x0000000000247805 */ /* 0x000fc6000001ff00 */
[----:B------:R0:W2:Y:S01]  /*1910*/  @P3 LDG.E.EL.128 R20, desc[UR4][R32.64+-0x100] ;  /* 0xffff000420143981 */ /* 0x0000a2000c2e1d00 */
[----:B-1----:R-:W-:-:S03]  /*1920*/  CS2R R34, SRZ ;  /* 0x0000000000227805 */ /* 0x002fc6000001ff00 */
[----:B------:R1:W2:Y:S01]  /*1930*/  @P3 LDG.E.EL.128 R28, desc[UR4][R38.64+-0x100] ;  /* 0xffff0004261c3981 */ /* 0x0002a2000c2e1d00 */
[----:B0-----:R-:W-:Y:S01]  /*1940*/  IMAD.WIDE R50, R52, 0x4, R50 ;  /* 0x0000000434327825 */ /* 0x001fe200078e0232 */
[----:B------:R-:W-:Y:S02]  /*1950*/  CS2R R32, SRZ ;  /* 0x0000000000207805 */ /* 0x000fe4000001ff00 */
[----:B-1----:R-:W-:-:S04]  /*1960*/  CS2R R38, SRZ ;  /* 0x0000000000267805 */ /* 0x002fc8000001ff00 */
[----:B------:R-:W2:Y:S04]  /*1970*/  @P6 LDG.E.EL.128 R32, desc[UR4][R48.64] ;  /* 0x0000000430206981 */ /* 0x000ea8000c2e1d00 */
[----:B------:R-:W3:Y:S01]  /*1980*/  @P6 LDG.E.EL.128 R36, desc[UR4][R50.64] ;  /* 0x0000000432246981 */ /* 0x000ee2000c2e1d00 */
[----:B------:R-:W-:-:S04]  /*1990*/  FADD R63, R64, -R63 ;  /* 0x8000003f403f7221 */ /* 0x000fc80000000000 */
[----:B------:R-:W-:Y:S01]  /*19a0*/  FMUL R54, R54, R63 ;  /* 0x0000003f36367220 */ /* 0x000fe20000400000 */
[----:B------:R-:W-:Y:S01]  /*19b0*/  P2R R2, PR, RZ, 0x1 ;  /* 0x00000001ff027803 */ /* 0x000fe20000000000 */
[----:B------:R-:W-:Y:S01]  /*19c0*/  FMUL R55, R55, R62 ;  /* 0x0000003e37377220 */ /* 0x000fe20000400000 */
[----:B------:R-:W-:Y:S01]  /*19d0*/  P2R R47, PR, RZ, 0x2 ;  /* 0x00000002ff2f7803 */ /* 0x000fe20000000000 */
[----:B------:R-:W-:Y:S01]  /*19e0*/  FMUL R56, R56, R61 ;  /* 0x0000003d38387220 */ /* 0x000fe20000400000 */
[----:B------:R-:W-:Y:S02]  /*19f0*/  P2R R46, PR, RZ, 0x20 ;  /* 0x00000020ff2e7803 */ /* 0x000fe40000000000 */
[----:B------:R-:W-:Y:S02]  /*1a00*/  P2R R53, PR, RZ, 0x4 ;  /* 0x00000004ff357803 */ /* 0x000fe40000000000 */
[----:B----4-:R-:W-:-:S05]  /*1a10*/  SEL R24, R24, RZ, P4 ;  /* 0x000000ff18187207 */ /* 0x010fca0002000000 */
[----:B------:R-:W-:Y:S01]  /*1a20*/  FADD R24, R24, 9.9999997473787516356e-06 ;  /* 0x3727c5ac18187421 */ /* 0x000fe20000000000 */
[----:B------:R-:W-:-:S05]  /*1a30*/  SEL R25, R25, RZ, P4 ;  /* 0x000000ff19197207 */ /* 0x000fca0002000000 */
[----:B------:R-:W0:Y:S01]  /*1a40*/  MUFU.SQRT R24, R24 ;  /* 0x0000001800187308 */ /* 0x000e220000002000 */
[----:B------:R-:W-:Y:S01]  /*1a50*/  FADD R63, R25, 9.9999997473787516356e-06 ;  /* 0x3727c5ac193f7421 */ /* 0x000fe20000000000 */
[----:B------:R-:W-:Y:S02]  /*1a60*/  SEL R26, R26, RZ, P4 ;  /* 0x000000ff1a1a7207 */ /* 0x000fe40002000000 */
[----:B------:R-:W-:-:S04]  /*1a70*/  SEL R27, R27, RZ, P4 ;  /* 0x000000ff1b1b7207 */ /* 0x000fc80002000000 */
[----:B------:R1:W4:Y:S01]  /*1a80*/  MUFU.SQRT R25, R63 ;  /* 0x0000003f00197308 */ /* 0x0003220000002000 */
[----:B------:R-:W-:-:S07]  /*1a90*/  FADD R65, R26, 9.9999997473787516356e-06 ;  /* 0x3727c5ac1a417421 */ /* 0x000fce0000000000 */
[----:B------:R-:W0:Y:S01]  /*1aa0*/  MUFU.SQRT R26, R65 ;  /* 0x00000041001a7308 */ /* 0x000e220000002000 */
[----:B-1----:R-:W-:Y:S01]  /*1ab0*/  FADD R63, R27, 9.9999997473787516356e-06 ;  /* 0x3727c5ac1b3f7421 */ /* 0x002fe20000000000 */
[----:B--2---:R-:W-:Y:S02]  /*1ac0*/  SEL R45, R32, RZ, P6 ;  /* 0x000000ff202d7207 */ /* 0x004fe40003000000 */
[----:B------:R-:W-:Y:S02]  /*1ad0*/  SEL R64, R35, RZ, P6 ;  /* 0x000000ff23407207 */ /* 0x000fe40003000000 */
[----:B------:R-:W-:Y:S02]  /*1ae0*/  SEL R33, R33, RZ, P6 ;  /* 0x000000ff21217207 */ /* 0x000fe40003000000 */
[----:B------:R-:W-:Y:S02]  /*1af0*/  SEL R34, R34, RZ, P6 ;  /* 0x000000ff22227207 */ /* 0x000fe40003000000 */
[----:B---3--:R-:W-:-:S02]  /*1b00*/  SEL R36, R36, RZ, P6 ;  /* 0x000000ff24247207 */ /* 0x008fc40003000000 */
[----:B------:R-:W-:Y:S02]  /*1b10*/  SEL R32, R37, RZ, P6 ;  /* 0x000000ff25207207 */ /* 0x000fe40003000000 */
[----:B------:R-:W-:Y:S02]  /*1b20*/  SEL R35, R38, RZ, P6 ;  /* 0x000000ff26237207 */ /* 0x000fe40003000000 */
[----:B------:R-:W-:Y:S02]  /*1b30*/  SEL R39, R39, RZ, P6 ;  /* 0x000000ff27277207 */ /* 0x000fe40003000000 */
[C---:B0-----:R-:W-:Y:S01]  /*1b40*/  FSETP.GT.AND P6, PT, R24.reuse, 8.50705917302346158658e+37, PT ;  /* 0x7e8000001800780b */ /* 0x041fe20003fc4000 */
[----:B------:R-:W-:Y:S01]  /*1b50*/  IMAD.MOV.U32 R38, RZ, RZ, 0x3e800000 ;  /* 0x3e800000ff267424 */ /* 0x000fe200078e00ff */
[----:B------:R-:W0:Y:S01]  /*1b60*/  MUFU.SQRT R27, R63 ;  /* 0x0000003f001b7308 */ /* 0x000e220000002000 */
[----:B------:R-:W-:-:S03]  /*1b70*/  FSETP.GEU.AND P0, PT, R24, 1.175494350822287508e-38, PT ;  /* 0x008000001800780b */ /* 0x000fc60003f0e000 */
[----:B------:R-:W-:Y:S02]  /*1b80*/  FSEL R37, R38, 1, P6 ;  /* 0x3f80000026257808 */ /* 0x000fe40003000000 */
[----:B------:R-:W-:-:S05]  /*1b90*/  P2R R62, PR, RZ, 0x1 ;  /* 0x00000001ff3e7803 */ /* 0x000fca0000000000 */
[----:B------:R-:W-:Y:S01]  /*1ba0*/  @P6 FMUL R24, R24, 0.25 ;  /* 0x3e80000018186820 */ /* 0x000fe20000400000 */
[C---:B----4-:R-:W-:Y:S02]  /*1bb0*/  FSETP.GT.AND P6, PT, R25.reuse, 8.50705917302346158658e+37, PT ;  /* 0x7e8000001900780b */ /* 0x050fe40003fc4000 */
[----:B------:R-:W-:-:S04]  /*1bc0*/  FSETP.GEU.AND P0, PT, R25, 1.175494350822287508e-38, PT ;  /* 0x008000001900780b */ /* 0x000fc80003f0e000 */
[----:B------:R-:W-:Y:S02]  /*1bd0*/  P2R R66, PR, RZ, 0x1 ;  /* 0x00000001ff427803 */ /* 0x000fe40000000000 */
[----:B------:R-:W-:Y:S02]  /*1be0*/  FSETP.GEU.AND P0, PT, R26, 1.175494350822287508e-38, PT ;  /* 0x008000001a00780b */ /* 0x000fe40003f0e000 */
[----:B0-----:R-:W-:Y:S02]  /*1bf0*/  FSETP.GEU.AND P1, PT, R27, 1.175494350822287508e-38, PT ;  /* 0x008000001b00780b */ /* 0x001fe40003f2e000 */
[----:B------:R-:W-:Y:S01]  /*1c00*/  P2R R65, PR, RZ, 0x1 ;  /* 0x00000001ff417803 */ /* 0x000fe20000000000 */
[----:B------:R-:W-:Y:S01]  /*1c10*/  @P6 FMUL R25, R25, 0.25 ;  /* 0x3e80000019196820 */ /* 0x000fe20000400000 */
[----:B------:R-:W-:Y:S02]  /*1c20*/  FSEL R61, R38, 1, P6 ;  /* 0x3f800000263d7808 */ /* 0x000fe40003000000 */
[----:B------:R-:W-:-:S02]  /*1c30*/  FSETP.GT.AND P6, PT, R26, 8.50705917302346158658e+37, PT ;  /* 0x7e8000001a00780b */ /* 0x000fc40003fc4000 */
[----:B------:R-:W-:Y:S02]  /*1c40*/  P2R R63, PR, RZ, 0x2 ;  /* 0x00000002ff3f7803 */ /* 0x000fe40000000000 */
[----:B------:R-:W-:Y:S02]  /*1c50*/  ISETP.NE.AND P1, PT, R65, RZ, PT ;  /* 0x000000ff4100720c */ /* 0x000fe40003f25270 */
[----:B------:R-:W-:Y:S02]  /*1c60*/  SEL R28, R28, RZ, P3 ;  /* 0x000000ff1c1c7207 */ /* 0x000fe40001800000 */
[----:B------:R-:W-:Y:S02]  /*1c70*/  P2R R65, PR, RZ, 0x2 ;  /* 0x00000002ff417803 */ /* 0x000fe40000000000 */
[----:B------:R-:W-:Y:S01]  /*1c80*/  ISETP.NE.AND P1, PT, R66, RZ, PT ;  /* 0x000000ff4200720c */ /* 0x000fe20003f25270 */
[----:B------:R-:W-:Y:S01]  /*1c90*/  FADD R28, R28, 9.9999997473787516356e-06 ;  /* 0x3727c5ac1c1c7421 */ /* 0x000fe20000000000 */
[----:B------:R-:W-:-:S02]  /*1ca0*/  SEL R67, R12, RZ, P4 ;  /* 0x000000ff0c437207 */ /* 0x000fc40002000000 */
[----:B------:R-:W-:Y:S01]  /*1cb0*/  P2R R66, PR, RZ, 0x2 ;  /* 0x00000002ff427803 */ /* 0x000fe20000000000 */
[----:B------:R-:W-:Y:S01]  /*1cc0*/  @P6 FMUL R26, R26, 0.25 ;  /* 0x3e8000001a1a6820 */ /* 0x000fe20000400000 */
[----:B------:R-:W-:Y:S02]  /*1cd0*/  ISETP.NE.AND P1, PT, R62, RZ, PT ;  /* 0x000000ff3e00720c */ /* 0x000fe40003f25270 */
[----:B------:R-:W-:Y:S01]  /*1ce0*/  FSEL R12, R38, 1, P6 ;  /* 0x3f800000260c7808 */ /* 0x000fe20003000000 */
[----:B------:R-:W0:Y:S01]  /*1cf0*/  MUFU.SQRT R62, R28 ;  /* 0x0000001c003e7308 */ /* 0x000e220000002000 */
[----:B------:R-:W-:Y:S02]  /*1d00*/  FSETP.GT.AND P6, PT, R27, 8.50705917302346158658e+37, PT ;  /* 0x7e8000001b00780b */ /* 0x000fe40003fc4000 */
[----:B------:R-:W-:Y:S02]  /*1d10*/  SEL R29, R29, RZ, P3 ;  /* 0x000000ff1d1d7207 */ /* 0x000fe40001800000 */
[----:B------:R-:W-:-:S02]  /*1d20*/  SEL R69, R14, RZ, P4 ;  /* 0x000000ff0e457207 */ /* 0x000fc40002000000 */
[----:B------:R-:W-:Y:S01]  /*1d30*/  SEL R10, R10, RZ, P4 ;  /* 0x000000ff0a0a7207 */ /* 0x000fe20002000000 */
[----:B------:R-:W-:Y:S01]  /*1d40*/  FADD R29, R29, 9.9999997473787516356e-06 ;  /* 0x3727c5ac1d1d7421 */ /* 0x000fe20000000000 */
[----:B------:R-:W-:Y:S02]  /*1d50*/  SEL R68, R13, RZ, P4 ;  /* 0x000000ff0d447207 */ /* 0x000fe40002000000 */
[----:B------:R-:W-:Y:S01]  /*1d60*/  FSEL R13, R38, 1, P6 ;  /* 0x3f800000260d7808 */ /* 0x000fe20003000000 */
[----:B------:R-:W-:Y:S02]  /*1d70*/  FADD R14, R10, -R69 ;  /* 0x800000450a0e7221 */ /* 0x000fe40000000000 */
[----:B------:R-:W-:Y:S01]  /*1d80*/  @P6 FMUL R27, R27, 0.25 ;  /* 0x3e8000001b1b6820 */ /* 0x000fe20000400000 */
[----:B------:R-:W1:Y:S01]  /*1d90*/  MUFU.SQRT R69, R29 ;  /* 0x0000001d00457308 */ /* 0x000e620000002000 */
[----:B0-----:R-:W-:Y:S02]  /*1da0*/  FSETP.GT.AND P6, PT, R62, 8.50705917302346158658e+37, PT ;  /* 0x7e8000003e00780b */ /* 0x001fe40003fc4000 */
[----:B------:R-:W-:-:S02]  /*1db0*/  SEL R30, R30, RZ, P3 ;  /* 0x000000ff1e1e7207 */ /* 0x000fc40001800000 */
[----:B------:R-:W-:Y:S02]  /*1dc0*/  SEL R31, R31, RZ, P3 ;  /* 0x000000ff1f1f7207 */ /* 0x000fe40001800000 */
[----:B------:R-:W-:Y:S01]  /*1dd0*/  SEL R9, R9, RZ, P4 ;  /* 0x000000ff09097207 */ /* 0x000fe20002000000 */
[----:B------:R-:W-:Y:S01]  /*1de0*/  FADD R28, R30, 9.9999997473787516356e-06 ;  /* 0x3727c5ac1e1c7421 */ /* 0x000fe20000000000 */
[----:B------:R-:W-:Y:S01]  /*1df0*/  FSETP.GEU.AND P5, PT, R62, 1.175494350822287508e-38, PT ;  /* 0x008000003e00780b */ /* 0x000fe20003fae000 */
[----:B------:R-:W-:Y:S02]  /*1e00*/  FADD R31, R31, 9.9999997473787516356e-06 ;  /* 0x3727c5ac1f1f7421 */ /* 0x000fe40000000000 */
[----:B------:R-:W-:Y:S01]  /*1e10*/  FADD R9, R9, -R68 ;  /* 0x8000004409097221 */ /* 0x000fe20000000000 */
[----:B------:R-:W-:Y:S01]  /*1e20*/  FSEL R68, R38, 1, P6 ;  /* 0x3f80000026447808 */ /* 0x000fe20003000000 */
[----:B------:R-:W-:Y:S01]  /*1e30*/  @P6 FMUL R62, R62, 0.25 ;  /* 0x3e8000003e3e6820 */ /* 0x000fe20000400000 */
[----:B------:R-:W0:Y:S01]  /*1e40*/  MUFU.SQRT R30, R28 ;  /* 0x0000001c001e7308 */ /* 0x000e220000002000 */
[----:B-1----:R-:W-:-:S07]  /*1e50*/  FSETP.GT.AND P6, PT, R69, 8.50705917302346158658e+37, PT ;  /* 0x7e8000004500780b */ /* 0x002fce0003fc4000 */
[----:B------:R-:W1:Y:S01]  /*1e60*/  MUFU.SQRT R29, R31 ;  /* 0x0000001f001d7308 */ /* 0x000e620000002000 */
[----:B------:R-:W-:Y:S02]  /*1e70*/  SEL R8, R8, RZ, P4 ;  /* 0x000000ff08087207 */ /* 0x000fe40002000000 */
[----:B------:R-:W-:Y:S02]  /*1e80*/  SEL R10, R15, RZ, P4 ;  /* 0x000000ff0f0a7207 */ /* 0x000fe40002000000 */
[C---:B------:R-:W-:Y:S01]  /*1e90*/  FSETP.GEU.AND P2, PT, R69.reuse, 1.175494350822287508e-38, PT ;  /* 0x008000004500780b */ /* 0x040fe20003f4e000 */
[----:B------:R-:W-:Y:S01]  /*1ea0*/  @P6 FMUL R69, R69, 0.25 ;  /* 0x3e80000045456820 */ /* 0x000fe20000400000 */
[----:B------:R-:W-:Y:S01]  /*1eb0*/  FSEL R15, R38, 1, P6 ;  /* 0x3f800000260f7808 */ /* 0x000fe20003000000 */
[----:B------:R-:W-:Y:S01]  /*1ec0*/  FADD R8, R8, -R67 ;  /* 0x8000004308087221 */ /* 0x000fe20000000000 */
[----:B0-----:R-:W-:Y:S02]  /*1ed0*/  FSETP.GT.AND P6, PT, R30, 8.50705917302346158658e+37, PT ;  /* 0x7e8000001e00780b */ /* 0x001fe40003fc4000 */
[----:B------:R-:W-:-:S02]  /*1ee0*/  P2R R67, PR, RZ, 0x2 ;  /* 0x00000002ff437803 */ /* 0x000fc40000000000 */
[----:B-1----:R-:W-:Y:S02]  /*1ef0*/  FSETP.GT.AND P1, PT, R29, 8.50705917302346158658e+37, PT ;  /* 0x7e8000001d00780b */ /* 0x002fe40003f24000 */
[----:B------:R-:W-:Y:S02]  /*1f00*/  SEL R11, R11, RZ, P4 ;  /* 0x000000ff0b0b7207 */ /* 0x000fe40002000000 */
[----:B------:R-:W-:-:S03]  /*1f10*/  FSETP.GEU.AND P0, PT, R30, 1.175494350822287508e-38, PT ;  /* 0x008000001e00780b */ /* 0x000fc60003f0e000 */
[----:B------:R-:W-:Y:S02]  /*1f20*/  FADD R11, R11, -R10 ;  /* 0x8000000a0b0b7221 */ /* 0x000fe40000000000 */
[----:B------:R-:W-:Y:S01]  /*1f30*/  @P6 FMUL R30, R30, 0.25 ;  /* 0x3e8000001e1e6820 */ /* 0x000fe20000400000 */
[C---:B------:R-:W-:Y:S02]  /*1f40*/  FSEL R10, R38.reuse, 1, P6 ;  /* 0x3f800000260a7808 */ /* 0x040fe40003000000 */
[C---:B------:R-:W-:Y:S01]  /*1f50*/  FSETP.GEU.AND P6, PT, R29.reuse, 1.175494350822287508e-38, PT ;  /* 0x008000001d00780b */ /* 0x040fe20003fce000 */
[----:B------:R-:W-:Y:S01]  /*1f60*/  @P1 FMUL R29, R29, 0.25 ;  /* 0x3e8000001d1d1820 */ /* 0x000fe20000400000 */
[----:B------:R-:W-:Y:S02]  /*1f70*/  FSEL R28, R38, 1, P1 ;  /* 0x3f800000261c7808 */ /* 0x000fe40000800000 */
[----:B------:R-:W-:-:S13]  /*1f80*/  ISETP.NE.AND P1, PT, R67, RZ, PT ;  /* 0x000000ff4300720c */ /* 0x000fda0003f25270 */
[----:B------:R-:W-:Y:S01]  /*1f90*/  @!P1 FMUL R24, R24, 16777216 ;  /* 0x4b80000018189820 */ /* 0x000fe20000400000 */
[----:B------:R-:W-:Y:S01]  /*1fa0*/  @!P1 FMUL R37, R37, 16777216 ;  /* 0x4b80000025259820 */ /* 0x000fe20000400000 */
[----:B------:R-:W-:-:S13]  /*1fb0*/  ISETP.NE.AND P1, PT, R66, RZ, PT ;  /* 0x000000ff4200720c */ /* 0x000fda0003f25270 */
[----:B------:R-:W-:Y:S01]  /*1fc0*/  @!P1 FMUL R25, R25, 16777216 ;  /* 0x4b80000019199820 */ /* 0x000fe20000400000 */
[----:B------:R-:W-:Y:S01]  /*1fd0*/  @!P1 FMUL R61, R61, 16777216 ;  /* 0x4b8000003d3d9820 */ /* 0x000fe20000400000 */
[----:B------:R-:W-:-:S13]  /*1fe0*/  ISETP.NE.AND P1, PT, R65, RZ, PT ;  /* 0x000000ff4100720c */ /* 0x000fda0003f25270 */
[----:B------:R-:W-:Y:S01]  /*1ff0*/  @!P1 FMUL R26, R26, 16777216 ;  /* 0x4b8000001a1a9820 */ /* 0x000fe20000400000 */
[----:B------:R-:W-:Y:S01]  /*2000*/  @!P1 FMUL R12, R12, 16777216 ;  /* 0x4b8000000c0c9820 */ /* 0x000fe20000400000 */
[----:B------:R-:W-:Y:S01]  /*2010*/  ISETP.NE.AND P1, PT, R63, RZ, PT ;  /* 0x000000ff3f00720c */ /* 0x000fe20003f25270 */
[----:B------:R-:W0:Y:S01]  /*2020*/  MUFU.RCP R66, R25 ;  /* 0x0000001900427308 */ /* 0x000e220000001000 */
[----:B------:R-:W-:Y:S02]  /*2030*/  SEL R38, R21, RZ, P3 ;  /* 0x000000ff15267207 */ /* 0x000fe40001800000 */
[----:B-----5:R-:W-:-:S09]  /*2040*/  SEL R17, R17, RZ, P3 ;  /* 0x000000ff11117207 */ /* 0x020fd20001800000 */
[----:B------:R-:W-:Y:S01]  /*2050*/  @!P1 FMUL R27, R27, 16777216 ;  /* 0x4b8000001b1b9820 */ /* 0x000fe20000400000 */
[----:B------:R-:W-:Y:S08]  /*2060*/  MUFU.RCP R24, R24 ;  /* 0x0000001800187308 */ /* 0x000ff00000001000 */
[----:B------:R-:W1:Y:S01]  /*2070*/  MUFU.RCP R27, R27 ;  /* 0x0000001b001b7308 */ /* 0x000e620000001000 */
[----:B------:R-:W-:Y:S01]  /*2080*/  FADD R38, R17, -R38 ;  /* 0x8000002611267221 */ /* 0x000fe20000000000 */
[----:B------:R-:W-:-:S02]  /*2090*/  SEL R18, R18, RZ, P3 ;  /* 0x000000ff12127207 */ /* 0x000fc40001800000 */
[----:B------:R-:W-:Y:S01]  /*20a0*/  SEL R17, R22, RZ, P3 ;  /* 0x000000ff16117207 */ /* 0x000fe20001800000 */
[----:B------:R-:W-:Y:S01]  /*20b0*/  @!P1 FMUL R13, R13, 16777216 ;  /* 0x4b8000000d0d9820 */ /* 0x000fe20000400000 */
[----:B------:R-:W-:Y:S01]  /*20c0*/  @!P5 FMUL R62, R62, 16777216 ;  /* 0x4b8000003e3ed820 */ /* 0x000fe20000400000 */
[----:B------:R-:W-:Y:S01]  /*20d0*/  @!P5 FMUL R68, R68, 16777216 ;  /* 0x4b8000004444d820 */ /* 0x000fe20000400000 */
[----:B------:R-:W-:Y:S01]  /*20e0*/  @!P2 FMUL R69, R69, 16777216 ;  /* 0x4b8000004545a820 */ /* 0x000fe20000400000 */
[----:B------:R-:W-:Y:S01]  /*20f0*/  ISETP.NE.AND P5, PT, R46, RZ, PT ;  /* 0x000000ff2e00720c */ /* 0x000fe20003fa5270 */
[----:B------:R-:W-:Y:S01]  /*2100*/  @!P0 FMUL R30, R30, 16777216 ;  /* 0x4b8000001e1e8820 */ /* 0x000fe20000400000 */
[----:B------:R-:W-:Y:S01]  /*2110*/  @!P0 FMUL R10, R10, 16777216 ;  /* 0x4b8000000a0a8820 */ /* 0x000fe20000400000 */
[----:B------:R-:W-:Y:S01]  /*2120*/  ISETP.NE.AND P1, PT, R47, RZ, PT ;  /* 0x000000ff2f00720c */ /* 0x000fe20003f25270 */
[----:B------:R-:W-:Y:S01]  /*2130*/  FADD R46, R18, -R17 ;  /* 0x80000011122e7221 */ /* 0x000fe20000000000 */
[----:B------:R-:W-:Y:S01]  /*2140*/  ISETP.NE.AND P0, PT, R2, RZ, PT ;  /* 0x000000ff0200720c */ /* 0x000fe20003f05270 */
[----:B0-----:R-:W-:Y:S01]  /*2150*/  FMUL R66, R66, R61 ;  /* 0x0000003d42427220 */ /* 0x001fe20000400000 */
[----:B------:R0:W-:Y:S01]  /*2160*/  MUFU.RCP R47, R26 ;  /* 0x0000001a002f7308 */ /* 0x0001e20000001000 */
[----:B------:R-:W-:Y:S01]  /*2170*/  SEL R2, R16, RZ, P3 ;  /* 0x000000ff10027207 */ /* 0x000fe20001800000 */
[----:B-1----:R-:W-:Y:S01]  /*2180*/  FMUL R18, R27, R13 ;  /* 0x0000000d1b127220 */ /* 0x002fe20000400000 */
[----:B------:R-:W-:-:S02]  /*2190*/  FMUL R61, R24, R37 ;  /* 0x00000025183d7220 */ /* 0x000fc40000400000 */
[----:B------:R-:W1:Y:S03]  /*21a0*/  LDC.64 R24, c[0x0][0x278] ;  /* 0x00009e00ff187b82 */ /* 0x000e660000000a00 */
[----:B------:R-:W2:Y:S05]  /*21b0*/  MUFU.RCP R16, R69 ;  /* 0x0000004500107308 */ /* 0x000eaa0000001000 */
[----:B0-----:R-:W0:Y:S01]  /*21c0*/  LDC.64 R26, c[0x0][0x280] ;  /* 0x0000a000ff1a7b82 */ /* 0x001e220000000a00 */
[----:B------:R-:W-:Y:S01]  /*21d0*/  @!P6 FMUL R29, R29, 16777216 ;  /* 0x4b8000001d1de820 */ /* 0x000fe20000400000 */
[----:B------:R-:W-:Y:S01]  /*21e0*/  SEL R31, R20, RZ, P3 ;  /* 0x000000ff141f7207 */ /* 0x000fe20001800000 */
[----:B------:R-:W3:Y:S01]  /*21f0*/  MUFU.RCP R63, R62 ;  /* 0x0000003e003f7308 */ /* 0x000ee20000001000 */
[----:B------:R-:W-:Y:S01]  /*2200*/  SEL R19, R19, RZ, P3 ;  /* 0x000000ff13137207 */ /* 0x000fe20001800000 */
[----:B------:R-:W-:Y:S01]  /*2210*/  @!P2 FMUL R15, R15, 16777216 ;  /* 0x4b8000000f0fa820 */ /* 0x000fe20000400000 */
[----:B------:R-:W-:-:S05]  /*2220*/  SEL R20, R23, RZ, P3 ;  /* 0x000000ff17147207 */ /* 0x000fca0001800000 */
[----:B------:R-:W4:Y:S01]  /*2230*/  MUFU.RCP R67, R30 ;  /* 0x0000001e00437308 */ /* 0x000f220000001000 */
[----:B------:R-:W-:Y:S01]  /*2240*/  FADD R2, R2, -R31 ;  /* 0x8000001f02027221 */ /* 0x000fe20000000000 */
[----:B------:R-:W-:Y:S01]  /*2250*/  FADD R31, R19, -R20 ;  /* 0x80000014131f7221 */ /* 0x000fe20000000000 */
[----:B------:R-:W-:Y:S01]  /*2260*/  FMUL R37, R18, R11 ;  /* 0x0000000b12257220 */ /* 0x000fe20000400000 */
[----:B--2---:R-:W-:Y:S01]  /*2270*/  FMUL R65, R16, R15 ;  /* 0x0000000f10417220 */ /* 0x004fe20000400000 */
[----:B------:R-:W-:Y:S02]  /*2280*/  CS2R R16, SRZ ;  /* 0x0000000000107805 */ /* 0x000fe4000001ff00 */
[----:B------:R-:W-:Y:S01]  /*2290*/  CS2R R18, SRZ ;  /* 0x0000000000127805 */ /* 0x000fe2000001ff00 */
[----:B------:R-:W2:Y:S01]  /*22a0*/  MUFU.RCP R29, R29 ;  /* 0x0000001d001d7308 */ /* 0x000ea20000001000 */
[----:B------:R-:W-:Y:S02]  /*22b0*/  CS2R R20, SRZ ;  /* 0x0000000000147805 */ /* 0x000fe4000001ff00 */
[----:B------:R-:W-:-:S02]  /*22c0*/  CS2R R22, SRZ ;  /* 0x0000000000167805 */ /* 0x000fc4000001ff00 */
[----:B------:R-:W-:Y:S01]  /*22d0*/  ISETP.NE.AND P2, PT, R53, RZ, PT ;  /* 0x000000ff3500720c */ /* 0x000fe20003f45270 */
[----:B------:R0:W5:Y:S01]  /*22e0*/  @P5 LDG.E.EL.128 R16, desc[UR4][R48.64] ;  /* 0x0000000430105981 */ /* 0x000162000c2e1d00 */
[----:B------:R-:W-:Y:S01]  /*22f0*/  FMUL R53, R66, R9 ;  /* 0x0000000942357220 */ /* 0x000fe20000400000 */
[----:B------:R-:W-:Y:S01]  /*2300*/  FMUL R61, R61, R8 ;  /* 0x000000083d3d7220 */ /* 0x000fe20000400000 */
[----:B---3--:R-:W-:Y:S01]  /*2310*/  FMUL R63, R63, R68 ;  /* 0x000000443f3f7220 */ /* 0x008fe20000400000 */
[----:B----4-:R-:W-:Y:S01]  /*2320*/  FMUL R67, R67, R10 ;  /* 0x0000000a43437220 */ /* 0x010fe20000400000 */
[----:B------:R5:W3:Y:S01]  /*2330*/  @P5 LDG.E.EL.128 R20, desc[UR4][R50.64] ;  /* 0x0000000432145981 */ /* 0x000ae2000c2e1d00 */
[----:B------:R-:W-:Y:S02]  /*2340*/  CS2R R8, SRZ ;  /* 0x0000000000087805 */ /* 0x000fe4000001ff00 */
[----:B------:R-:W-:Y:S01]  /*2350*/  CS2R R10, SRZ ;  /* 0x00000000000a7805 */ /* 0x000fe2000001ff00 */
[----:B-1----:R-:W-:-:S04]  /*2360*/  IMAD.WIDE R68, R52, 0x4, R24 ;  /* 0x0000000434447825 */ /* 0x002fc800078e0218 */
[----:B------:R-:W-:Y:S01]  /*2370*/  @!P6 FMUL R28, R28, 16777216 ;  /* 0x4b8000001c1ce820 */ /* 0x000fe20000400000 */
[----:B------:R-:W-:Y:S01]  /*2380*/  CS2R R24, SRZ ;  /* 0x0000000000187805 */ /* 0x000fe2000001ff00 */
[----:B0-----:R-:W-:Y:S01]  /*2390*/  IMAD.WIDE R48, R52, 0x4, R26 ;  /* 0x0000000434307825 */ /* 0x001fe200078e021a */
[----:B------:R-:W-:-:S03]  /*23a0*/  CS2R R26, SRZ ;  /* 0x00000000001a7805 */ /* 0x000fc6000001ff00 */
[----:B------:R-:W-:Y:S01]  /*23b0*/  FMUL R47, R47, R12 ;  /* 0x0000000c2f2f7220 */ /* 0x000fe20000400000 */
[----:B--2---:R-:W-:Y:S01]  /*23c0*/  FMUL R28, R29, R28 ;  /* 0x0000001c1d1c7220 */ /* 0x004fe20000400000 */
[----:B------:R-:W2:Y:S01]  /*23d0*/  @P4 LDG.E.EL.128 R8, desc[UR4][R68.64+-0x100] ;  /* 0xffff000444084981 */ /* 0x000ea2000c2e1d00 */
[----:B------:R-:W-:Y:S01]  /*23e0*/  FFMA R34, R34, R55, R35 ;  /* 0x0000003722227223 */ /* 0x000fe20000000023 */
[----:B------:R-:W-:Y:S02]  /*23f0*/  FMUL R47, R47, R14 ;  /* 0x0000000e2f2f7220 */ /* 0x000fe40000400000 */
[----:B------:R-:W4:Y:S01]  /*2400*/  @P4 LDG.E.EL.128 R24, desc[UR4][R48.64+-0x100] ;  /* 0xffff000430184981 */ /* 0x000f22000c2e1d00 */
[----:B------:R-:W-:Y:S01]  /*2410*/  FMUL R35, R28, R31 ;  /* 0x0000001f1c237220 */ /* 0x000fe20000400000 */
[----:B------:R-:W-:Y:S02]  /*2420*/  CS2R R12, SRZ ;  /* 0x00000000000c7805 */ /* 0x000fe4000001ff00 */
[----:B------:R-:W-:-:S02]  /*2430*/  CS2R R14, SRZ ;  /* 0x00000000000e7805 */ /* 0x000fc4000001ff00 */
[----:B------:R-:W-:Y:S02]  /*2440*/  CS2R R28, SRZ ;  /* 0x00000000001c7805 */ /* 0x000fe4000001ff00 */
[----:B------:R-:W-:Y:S02]  /*2450*/  CS2R R30, SRZ ;  /* 0x00000000001e7805 */ /* 0x000fe4000001ff00 */
[----:B------:R-:W4:Y:S04]  /*2460*/  @P3 LDG.E.EL.128 R12, desc[UR4][R68.64+-0x100] ;  /* 0xffff0004440c3981 */ /* 0x000f28000c2e1d00 */
[----:B------:R-:W4:Y:S01]  /*2470*/  @P3 LDG.E.EL.128 R28, desc[UR4][R48.64+-0x100] ;  /* 0xffff0004301c3981 */ /* 0x000f22000c2e1d00 */
[----:B------:R-:W-:Y:S01]  /*2480*/  FMUL R38, R65, R38 ;  /* 0x0000002641267220 */ /* 0x000fe20000400000 */
[----:B------:R-:W-:Y:S01]  /*2490*/  FMUL R2, R63, R2 ;  /* 0x000000023f027220 */ /* 0x000fe20000400000 */
[----:B------:R-:W-:Y:S01]  /*24a0*/  FFMA R36, R45, R44, R36 ;  /* 0x0000002c2d247223 */ /* 0x000fe20000000024 */
[----:B------:R-:W-:Y:S01]  /*24b0*/  FFMA R39, R64, R56, R39 ;  /* 0x0000003840277223 */ /* 0x000fe20000000027 */
[----:B------:R-:W-:Y:S01]  /*24c0*/  FFMA R32, R33, R54, R32 ;  /* 0x0000003621207223 */ /* 0x000fe20000000020 */
[----:B------:R-:W-:Y:S01]  /*24d0*/  FMUL R46, R67, R46 ;  /* 0x0000002e432e7220 */ /* 0x000fe20000400000 */
[----:B------:R-:W-:-:S02]  /*24e0*/  ISETP.GE.AND P6, PT, R4, 0x1d1200, PT ;  /* 0x001d12000400780c */ /* 0x000fc40003fc6270 */
[----:B-----5:R-:W-:Y:S02]  /*24f0*/  SEL R51, R19, RZ, P5 ;  /* 0x000000ff13337207 */ /* 0x020fe40002800000 */
[----:B---3--:R-:W-:Y:S02]  /*2500*/  SEL R19, R20, RZ, P5 ;  /* 0x000000ff14137207 */ /* 0x008fe40002800000 */
[----:B------:R-:W-:Y:S02]  /*2510*/  SEL R20, R23, RZ, P5 ;  /* 0x000000ff17147207 */ /* 0x000fe40002800000 */
[----:B------:R-:W-:-:S03]  /*2520*/  SEL R50, R18, RZ, P5 ;  /* 0x000000ff12327207 */ /* 0x000fc60002800000 */
[----:B------:R-:W-:Y:S01]  /*2530*/  FFMA R40, R51, R40, R20 ;  /* 0x0000002833287223 */ /* 0x000fe20000000014 */
[----:B------:R-:W-:Y:S02]  /*2540*/  SEL R18, R21, RZ, P5 ;  /* 0x000000ff15127207 */ /* 0x000fe40002800000 */
[----:B--2---:R-:W-:Y:S02]  /*2550*/  SEL R20, R9, RZ, P4 ;  /* 0x000000ff09147207 */ /* 0x004fe40002000000 */
[----:B------:R-:W-:Y:S02]  /*2560*/  SEL R8, R8, RZ, P4 ;  /* 0x000000ff08087207 */ /* 0x000fe40002000000 */
[----:B----4-:R-:W-:Y:S02]  /*2570*/  SEL R9, R24, RZ, P4 ;  /* 0x000000ff18097207 */ /* 0x010fe40002000000 */
[----:B------:R-:W-:Y:S02]  /*2580*/  SEL R21, R22, RZ, P5 ;  /* 0x000000ff16157207 */ /* 0x000fe40002800000 */
[----:B------:R-:W-:Y:S01]  /*2590*/  SEL R22, R11, RZ, P4 ;  /* 0x000000ff0b167207 */ /* 0x000fe20002000000 */
[----:B------:R-:W-:Y:S01]  /*25a0*/  FFMA R61, R8, R61, R9 ;  /* 0x0000003d083d7223 */ /* 0x000fe20000000009 */
[----:B------:R-:W-:-:S02]  /*25b0*/  SEL R10, R10, RZ, P4 ;  /* 0x000000ff0a0a7207 */ /* 0x000fc40002000000 */
[----:B------:R-:W-:Y:S02]  /*25c0*/  SEL R11, R26, RZ, P4 ;  /* 0x000000ff1a0b7207 */ /* 0x000fe40002000000 */
[----:B------:R-:W-:Y:S02]  /*25d0*/  SEL R16, R16, RZ, P5 ;  /* 0x000000ff10107207 */ /* 0x000fe40002800000 */
[----:B------:R-:W-:Y:S01]  /*25e0*/  SEL R17, R17, RZ, P5 ;  /* 0x000000ff11117207 */ /* 0x000fe20002800000 */
[----:B------:R-:W-:Y:S01]  /*25f0*/  FFMA R47, R10, R47, R11 ;  /* 0x0000002f0a2f7223 */ /* 0x000fe2000000000b */
[----:B------:R-:W-:Y:S02]  /*2600*/  SEL R12, R12, RZ, P3 ;  /* 0x000000ff0c0c7207 */ /* 0x000fe40001800000 */
[----:B------:R-:W-:Y:S02]  /*2610*/  SEL R8, R13, RZ, P3 ;  /* 0x000000ff0d087207 */ /* 0x000fe40001800000 */
[----:B------:R-:W-:-:S02]  /*2620*/  SEL R9, R28, RZ, P3 ;  /* 0x000000ff1c097207 */ /* 0x000fc40001800000 */
[----:B------:R-:W-:Y:S02]  /*2630*/  SEL R29, R29, RZ, P3 ;  /* 0x000000ff1d1d7207 */ /* 0x000fe40001800000 */
[----:B------:R-:W-:Y:S02]  /*2640*/  SEL R27, R27, RZ, P4 ;  /* 0x000000ff1b1b7207 */ /* 0x000fe40002000000 */
[----:B------:R-:W-:Y:S02]  /*2650*/  SEL R14, R14, RZ, P3 ;  /* 0x000000ff0e0e7207 */ /* 0x000fe40001800000 */
[----:B------:R-:W-:Y:S02]  /*2660*/  SEL R15, R15, RZ, P3 ;  /* 0x000000ff0f0f7207 */ /* 0x000fe40001800000 */
[----:B------:R-:W-:Y:S02]  /*2670*/  SEL R11, R30, RZ, P3 ;  /* 0x000000ff1e0b7207 */ /* 0x000fe40001800000 */
[----:B------:R-:W-:-:S02]  /*2680*/  SEL R10, R31, RZ, P3 ;  /* 0x000000ff1f0a7207 */ /* 0x000fc40001800000 */
[----:B------:R-:W-:Y:S02]  /*2690*/  FSETP.GEU.AND P5, PT, R61, RZ, PT ;  /* 0x000000ff3d00720b */ /* 0x000fe40003fae000 */
[----:B------:R-:W-:Y:S01]  /*26a0*/  FSETP.GEU.AND P3, PT, R57, RZ, PT ;  /* 0x000000ff3900720b */ /* 0x000fe20003f6e000 */
[----:B------:R-:W-:Y:S01]  /*26b0*/  FFMA R2, R12, R2, R9 ;  /* 0x000000020c027223 */ /* 0x000fe20000000009 */
[----:B------:R-:W-:Y:S01]  /*26c0*/  SEL R25, R25, RZ, P4 ;  /* 0x000000ff19197207 */ /* 0x000fe20002000000 */
[----:B------:R-:W-:Y:S01]  /*26d0*/  FFMA R29, R8, R38, R29 ;  /* 0x00000026081d7223 */ /* 0x000fe2000000001d */
[----:B------:R-:W-:Y:S01]  /*26e0*/  FSEL R61, R61, RZ, P5 ;  /* 0x000000ff3d3d7208 */ /* 0x000fe20002800000 */
[----:B------:R-:W-:Y:S01]  /*26f0*/  FFMA R37, R22, R37, R27 ;  /* 0x0000002516257223 */ /* 0x000fe2000000001b */
[----:B------:R-:W-:Y:S01]  /*2700*/  FSETP.GEU.AND P4, PT, R58, RZ, PT ;  /* 0x000000ff3a00720b */ /* 0x000fe20003f8e000 */
[----:B------:R-:W0:Y:S01]  /*2710*/  LDC.64 R8, c[0x0][0x288] ;  /* 0x0000a200ff087b82 */ /* 0x000e220000000a00 */
[----:B------:R-:W-:-:S02]  /*2720*/  FSETP.GEU.AND P5, PT, R47, RZ, PT ;  /* 0x000000ff2f00720b */ /* 0x000fc40003fae000 */
[----:B------:R-:W-:Y:S02]  /*2730*/  FSEL R57, R57, RZ, P3 ;  /* 0x000000ff39397208 */ /* 0x000fe40001800000 */
[----:B------:R-:W-:Y:S01]  /*2740*/  FSETP.GEU.AND P3, PT, R60, RZ, PT ;  /* 0x000000ff3c00720b */ /* 0x000fe20003f6e000 */
[----:B------:R-:W-:Y:S01]  /*2750*/  FFMA R53, R20, R53, R25 ;  /* 0x0000003514357223 */ /* 0x000fe20000000019 */
[----:B------:R-:W-:Y:S02]  /*2760*/  FSEL R56, R58, RZ, P4 ;  /* 0x000000ff3a387208 */ /* 0x000fe40002000000 */
[----:B------:R-:W-:Y:S02]  /*2770*/  FSEL R47, R47, RZ, P5 ;  /* 0x000000ff2f2f7208 */ /* 0x000fe40002800000 */
[----:B------:R-:W-:Y:S02]  /*2780*/  FSEL R58, R60, RZ, P3 ;  /* 0x000000ff3c3a7208 */ /* 0x000fe40001800000 */
[----:B------:R-:W-:-:S02]  /*2790*/  FSETP.GEU.AND P5, PT, R37, RZ, PT ;  /* 0x000000ff2500720b */ /* 0x000fc40003fae000 */
[C---:B------:R-:W-:Y:S02]  /*27a0*/  FSETP.GEU.AND P3, PT, R36.reuse, RZ, PT ;  /* 0x000000ff2400720b */ /* 0x040fe40003f6e000 */
[----:B------:R-:W-:Y:S02]  /*27b0*/  FSETP.GEU.AND P4, PT, R53, RZ, PT ;  /* 0x000000ff3500720b */ /* 0x000fe40003f8e000 */
[----:B------:R-:W-:Y:S02]  /*27c0*/  @P2 FSEL R56, R61, RZ, P1 ;  /* 0x000000ff3d382208 */ /* 0x000fe40000800000 */
[----:B------:R-:W-:Y:S02]  /*27d0*/  FSEL R37, R37, RZ, P5 ;  /* 0x000000ff25257208 */ /* 0x000fe40002800000 */
[----:B------:R-:W-:Y:S02]  /*27e0*/  FSETP.GEU.AND P5, PT, R59, RZ, PT ;  /* 0x000000ff3b00720b */ /* 0x000fe40003fae000 */
[----:B------:R-:W-:-:S02]  /*27f0*/  @!P0 FSEL R56, R36, RZ, P3 ;  /* 0x000000ff24388208 */ /* 0x000fc40001800000 */
[----:B------:R-:W-:Y:S02]  /*2800*/  FSETP.GEU.AND P3, PT, R2, RZ, PT ;  /* 0x000000ff0200720b */ /* 0x000fe40003f6e000 */
[----:B------:R-:W-:Y:S02]  /*2810*/  FSEL R53, R53, RZ, P4 ;  /* 0x000000ff35357208 */ /* 0x000fe40002000000 */
[----:B------:R-:W-:Y:S02]  /*2820*/  FSETP.GEU.AND P4, PT, R32, RZ, PT ;  /* 0x000000ff2000720b */ /* 0x000fe40003f8e000 */
[----:B------:R-:W-:Y:S02]  /*2830*/  FSEL R59, R59, RZ, P5 ;  /* 0x000000ff3b3b7208 */ /* 0x000fe40002800000 */
[----:B------:R-:W-:Y:S02]  /*2840*/  FSEL R2, R2, RZ, P3 ;  /* 0x000000ff02027208 */ /* 0x000fe40001800000 */
[----:B------:R-:W-:-:S02]  /*2850*/  FSETP.GEU.AND P5, PT, R29, RZ, PT ;  /* 0x000000ff1d00720b */ /* 0x000fc40003fae000 */
[----:B------:R-:W-:Y:S02]  /*2860*/  @P2 FSEL R57, R53, RZ, P1 ;  /* 0x000000ff35392208 */ /* 0x000fe40000800000 */
[----:B------:R-:W-:Y:S01]  /*2870*/  ISETP.GE.AND P3, PT, R7, 0x1d1200, PT ;  /* 0x001d12000700780c */ /* 0x000fe20003f66270 */
[----:B------:R-:W-:Y:S01]  /*2880*/  FFMA R11, R14, R46, R11 ;  /* 0x0000002e0e0b7223 */ /* 0x000fe2000000000b */
[----:B------:R-:W-:Y:S02]  /*2890*/  @!P0 FSEL R57, R32, RZ, P4 ;  /* 0x000000ff20398208 */ /* 0x000fe40002000000 */
[----:B------:R-:W-:Y:S02]  /*28a0*/  FSETP.GEU.AND P4, PT, R34, RZ, PT ;  /* 0x000000ff2200720b */ /* 0x000fe40003f8e000 */
[----:B------:R-:W-:Y:S02]  /*28b0*/  FSEL R29, R29, RZ, P5 ;  /* 0x000000ff1d1d7208 */ /* 0x000fe40002800000 */
[----:B------:R-:W-:-:S02]  /*28c0*/  FSETP.GEU.AND P5, PT, R39, RZ, PT ;  /* 0x000000ff2700720b */ /* 0x000fc40003fae000 */
[----:B------:R-:W-:Y:S02]  /*28d0*/  @P2 FSEL R58, R47, RZ, P1 ;  /* 0x000000ff2f3a2208 */ /* 0x000fe40000800000 */
[----:B------:R-:W-:Y:S01]  /*28e0*/  @!P0 FSEL R58, R34, RZ, P4 ;  /* 0x000000ff223a8208 */ /* 0x000fe20002000000 */
[----:B0-----:R-:W-:Y:S01]  /*28f0*/  IMAD.WIDE R12, R7, 0x4, R8 ;  /* 0x00000004070c7825 */ /* 0x001fe200078e0208 */
[----:B------:R-:W-:Y:S02]  /*2900*/  @P2 FSEL R59, R37, RZ, P1 ;  /* 0x000000ff253b2208 */ /* 0x000fe40000800000 */
[----:B------:R-:W-:Y:S01]  /*2910*/  FSETP.GEU.AND P4, PT, R11, RZ, PT ;  /* 0x000000ff0b00720b */ /* 0x000fe20003f8e000 */
[----:B------:R-:W-:Y:S01]  /*2920*/  FFMA R10, R15, R35, R10 ;  /* 0x000000230f0a7223 */ /* 0x000fe2000000000a */
[----:B------:R-:W-:Y:S02]  /*2930*/  @!P0 FSEL R59, R39, RZ, P5 ;  /* 0x000000ff273b8208 */ /* 0x000fe40002800000 */
[----:B------:R-:W-:-:S02]  /*2940*/  FSEL R7, R11, RZ, P4 ;  /* 0x000000ff0b077208 */ /* 0x000fc40002000000 */
[----:B------:R-:W-:Y:S01]  /*2950*/  FSETP.GEU.AND P5, PT, R6, RZ, PT ;  /* 0x000000ff0600720b */ /* 0x000fe20003fae000 */
[----:B------:R0:W-:Y:S01]  /*2960*/  @!P3 STG.E.128 desc[UR4][R12.64], R56 ;  /* 0x000000380c00b986 */ /* 0x0001e2000c101d04 */
[----:B------:R-:W-:Y:S02]  /*2970*/  FSETP.GEU.AND P4, PT, R0, RZ, PT ;  /* 0x000000ff0000720b */ /* 0x000fe40003f8e000 */
[----:B------:R-:W-:Y:S02]  /*2980*/  FSETP.GEU.AND P3, PT, R10, RZ, PT ;  /* 0x000000ff0a00720b */ /* 0x000fe40003f6e000 */
[----:B------:R-:W-:Y:S02]  /*2990*/  FSEL R8, R6, RZ, P5 ;  /* 0x000000ff06087208 */ /* 0x000fe40002800000 */
[----:B------:R-:W-:Y:S01]  /*29a0*/  FSEL R9, R0, RZ, P4 ;  /* 0x000000ff00097208 */ /* 0x000fe20002000000 */
[----:B------:R-:W-:Y:S01]  /*29b0*/  FFMA R41, R50, R41, R21 ;  /* 0x0000002932297223 */ /* 0x000fe20000000015 */
[----:B------:R-:W-:Y:S01]  /*29c0*/  FSETP.GEU.AND P5, PT, R5, RZ, PT ;  /* 0x000000ff0500720b */ /* 0x000fe20003fae000 */
[----:B------:R-:W-:Y:S01]  /*29d0*/  FFMA R17, R17, R42, R18 ;  /* 0x0000002a11117223 */ /* 0x000fe20000000012 */
[----:B------:R-:W-:Y:S01]  /*29e0*/  FSETP.GEU.AND P4, PT, R3, RZ, PT ;  /* 0x000000ff0300720b */ /* 0x000fe20003f8e000 */
[----:B------:R-:W-:Y:S01]  /*29f0*/  FFMA R16, R16, R43, R19 ;  /* 0x0000002b10107223 */ /* 0x000fe20000000013 */
[----:B------:R-:W-:-:S02]  /*2a00*/  FSEL R0, R10, RZ, P3 ;  /* 0x000000ff0a007208 */ /* 0x000fc40001800000 */
[----:B------:R-:W-:Y:S02]  /*2a10*/  FSEL R10, R5, RZ, P5 ;  /* 0x000000ff050a7208 */ /* 0x000fe40002800000 */
[----:B------:R-:W-:Y:S02]  /*2a20*/  FSEL R11, R3, RZ, P4 ;  /* 0x000000ff030b7208 */ /* 0x000fe40002000000 */
[----:B------:R-:W-:Y:S02]  /*2a30*/  @P2 FSEL R8, R2, RZ, P1 ;  /* 0x000000ff02082208 */ /* 0x000fe40000800000 */
[----:B------:R-:W-:Y:S02]  /*2a40*/  @P2 FSEL R9, R29, RZ, P1 ;  /* 0x000000ff1d092208 */ /* 0x000fe40000800000 */
[----:B------:R-:W-:Y:S02]  /*2a50*/  @P2 FSEL R10, R7, RZ, P1 ;  /* 0x000000ff070a2208 */ /* 0x000fe40000800000 */
[----:B------:R-:W-:-:S02]  /*2a60*/  @P2 FSEL R11, R0, RZ, P1 ;  /* 0x000000ff000b2208 */ /* 0x000fc40000800000 */
[----:B------:R-:W-:Y:S02]  /*2a70*/  FSETP.GEU.AND P1, PT, R16, RZ, PT ;  /* 0x000000ff1000720b */ /* 0x000fe40003f2e000 */
[----:B------:R-:W-:Y:S02]  /*2a80*/  FSETP.GEU.AND P2, PT, R17, RZ, PT ;  /* 0x000000ff1100720b */ /* 0x000fe40003f4e000 */
[----:B------:R-:W-:Y:S02]  /*2a90*/  FSETP.GEU.AND P3, PT, R41, RZ, PT ;  /* 0x000000ff2900720b */ /* 0x000fe40003f6e000 */
[----:B------:R-:W-:Y:S02]  /*2aa0*/  FSETP.GEU.AND P4, PT, R40, RZ, PT ;  /* 0x000000ff2800720b */ /* 0x000fe40003f8e000 */
[----:B------:R-:W-:Y:S02]  /*2ab0*/  @!P0 FSEL R8, R16, RZ, P1 ;  /* 0x000000ff10088208 */ /* 0x000fe40000800000 */
[----:B------:R-:W-:-:S02]  /*2ac0*/  @!P0 FSEL R9, R17, RZ, P2 ;  /* 0x000000ff11098208 */ /* 0x000fc40001000000 */
[----:B------:R-:W-:Y:S02]  /*2ad0*/  @!P0 FSEL R10, R41, RZ, P3 ;  /* 0x000000ff290a8208 */ /* 0x000fe40001800000 */
[----:B------:R-:W-:Y:S01]  /*2ae0*/  @!P0 FSEL R11, R40, RZ, P4 ;  /* 0x000000ff280b8208 */ /* 0x000fe20002000000 */
[----:B0-----:R-:W-:Y:S06]  /*2af0*/  @P6 EXIT ;  /* 0x000000000000694d */ /* 0x001fec0003800000 */
[----:B------:R-:W-:Y:S01]  /*2b00*/  STG.E.128 desc[UR4][R12.64+0x800], R8 ;  /* 0x000800080c007986 */ /* 0x000fe2000c101d04 */
[----:B------:R-:W-:Y:S05]  /*2b10*/  EXIT ;  /* 0x000000000000794d */ /* 0x000fea0003800000 */
.L_x_0:
[----:B------:R-:W-:-:S00]  /*2b20*/  BRA `(.L_x_0) ;  /* 0xfffffffc00fc7947 */ /* 0x000fc0000383ffff */
[----:B------:R-:W-:-:S00]  /*2b30*/  NOP ;  /* 0x0000000000007918 */ /* 0x000fc00000000000 */
        /* <DEDUP_REMOVED lines=12> */
.L_x_1:


//--------------------- .nv.global.init           --------------------------
	.section	.nv.global.init,"aw",@progbits
.nv.global.init:
	.type		_$_str,@object
	.size		_$_str,(_$_str_$_2 - _$_str)
_$_str:
        /*0000*/ 	.byte	0x5f, 0x5f, 0x43, 0x55, 0x44, 0x41, 0x5f, 0x46, 0x54, 0x5a, 0x00
	.type		_$_str_$_2,@object
	.size		_$_str_$_2,(.L_1 - _$_str_$_2)
_$_str_$_2:
        /*000b*/ 	.byte	0x5f, 0x5f, 0x43, 0x55, 0x44, 0x41, 0x5f, 0x50, 0x52, 0x45, 0x43, 0x5f, 0x53, 0x51, 0x52, 0x54
        /*001b*/ 	.byte	0x00
.L_1:


//--------------------- .nv.constant0.triton_poi_fused_cat_32 --------------------------
	.section	.nv.constant0.triton_poi_fused_cat_32,"a",@progbits
	.sectionflags	@""
	.align	4
.nv.constant0.triton_poi_fused_cat_32:
	.zero		660
